// auto-generated by cutlass_sweep.gemm — config: {"arch": "sm_90", "cluster_m": 1, "cluster_n": 1, "dtype": "e5m2", "dtype_b": "e5m2", "layout": "nt", "stages": 0, "tile_k": 64, "tile_m": 64, "tile_n": 256}
#include "cutlass/cutlass.h"
#include "cutlass/gemm/collective/collective_builder.hpp"
#include "cutlass/gemm/device/gemm_universal_adapter.h"
#include "cutlass/gemm/kernel/gemm_universal.hpp"
#include "cutlass/epilogue/collective/collective_builder.hpp"

using ElemA = cutlass::float_e5m2_t;
using ElemB = cutlass::float_e5m2_t;
using ElemCD = cutlass::float_e5m2_t;
using Acc  = float;
using TileShape    = cute::Shape<cute::_64, cute::_256, cute::_64>;
using ClusterShape = cute::Shape<cute::_1, cute::_1, cute::_1>;

using CollectiveEpilogue = typename cutlass::epilogue::collective::CollectiveBuilder<
    cutlass::arch::Sm90, cutlass::arch::OpClassTensorOp,
    TileShape, ClusterShape,
    cutlass::epilogue::collective::EpilogueTileAuto,
    Acc, Acc,
    ElemCD, cutlass::layout::RowMajor, 128 / cutlass::sizeof_bits<ElemCD>::value,
    ElemCD, cutlass::layout::RowMajor, 128 / cutlass::sizeof_bits<ElemCD>::value,
    cutlass::epilogue::collective::EpilogueScheduleAuto
  >::CollectiveOp;

using CollectiveMainloop = typename cutlass::gemm::collective::CollectiveBuilder<
    cutlass::arch::Sm90, cutlass::arch::OpClassTensorOp,
    ElemA, cutlass::layout::RowMajor, 128 / cutlass::sizeof_bits<ElemA>::value,
    ElemB, cutlass::layout::ColumnMajor, 128 / cutlass::sizeof_bits<ElemB>::value,
    Acc,
    TileShape, ClusterShape,
    cutlass::gemm::collective::StageCountAutoCarveout<static_cast<int>(sizeof(typename CollectiveEpilogue::SharedStorage))>,
    cutlass::gemm::collective::KernelScheduleAuto
  >::CollectiveOp;

using GemmKernel = cutlass::gemm::kernel::GemmUniversal<
    cute::Shape<int,int,int,int>,
    CollectiveMainloop,
    CollectiveEpilogue
>;
using Gemm = cutlass::gemm::device::GemmUniversalAdapter<GemmKernel>;

// Force the device kernel symbol into the cubin without needing a host main.
auto* _anchor = &cutlass::device_kernel<GemmKernel>;


// ===== COMPILED SASS (sm_90a) =====

	.target	sm_90a

	.elftype	@"ET_EXEC"


//--------------------- .note.nv.tkinfo           --------------------------
	.section	.note.nv.tkinfo,"",@"SHT_NOTE"
	.sectionflags	@"SHF_NOTE_NV_TKINFO"
	.tkinfo
        /*0018*/ 	.word	0x00000002
        /*0030*/ 	.string	""
        /*0030*/ 	.string	"ptxas"
        /*0030*/ 	.string	"Cuda compilation tools, release 13.0, V13.0.88"
        /*0030*/ 	.string	"Build cuda_13.0.r13.0/compiler.36424714_0"
        /*0030*/ 	.string	"-arch sm_90a -m 64 "



//--------------------- .note.nv.cuinfo           --------------------------
	.section	.note.nv.cuinfo,"",@"SHT_NOTE"
	.sectionflags	@"SHF_NOTE_NV_CUINFO"
        /*0018*/ 	.short	0x0002
        /*001a*/ 	.short	0x005a
        /*001c*/ 	.short	0x0082
	.zero		2


//--------------------- .nv.info                  --------------------------
	.section	.nv.info,"",@"SHT_CUDA_INFO"
	.align	4


	//----- nvinfo : EIATTR_REGCOUNT
	.align		4
        /*0000*/ 	.byte	0x04, 0x2f
        /*0002*/ 	.short	(.L_12 - .L_11)
	.align		4
.L_11:
        /*0004*/ 	.word	index@(_ZN7cutlass13device_kernelINS_4gemm6kernel13GemmUniversalIN4cute5tupleIJiiiiEEENS1_10collective13CollectiveMmaINS1_37MainloopSm90TmaGmmaWarpSpecializedFP8ILi11ENS5_IJNS4_1CILi1EEESB_SB_EEENS1_32KernelTmaWarpSpecializedPingpongEEENS5_IJNSA_ILi64EEENSA_ILi256EEESF_EEENS_12float_e5m2_tENS5_IJlSB_lEEESI_SJ_NS4_8TiledMMAINS4_8MMA_AtomIJNS4_4SM904GMMA31MMA_64x256x32_F32E5M2E5M2_SS_TNILNSN_7ScaleInE1ELSP_1EEEEEENS4_6LayoutISC_NS5_IJNSA_ILi0EEEST_ST_EEEEENS5_IJNS4_10UnderscoreESW_SW_EEEEENS4_13SM90_TMA_LOADENS4_14ComposedLayoutINS4_7SwizzleILi2ELi4ELi3EEENS4_18smem_ptr_flag_bitsILi8EEENSS_INS5_IJNSA_ILi8EEESF_EEENS5_IJSF_SB_EEEEEEEvNS4_8identityESZ_S19_vS1A_EENS_8epilogue10collective6detail29Sm90TmaWarpSpecializedAdapterINS1D_15DefaultEpilogueISI_SJ_SJ_NS1C_6thread17LinearCombinationISI_Li1EffLNS1H_9ScaleType4KindE0ELNS_15FloatRoundStyleE2ESI_EENS1_15EpilogueDefaultEEEEEvvEEEEvNT_6ParamsE)
        /*0008*/ 	.word	0x000000a8


	//----- nvinfo : EIATTR_FRAME_SIZE
	.align		4
.L_12:
        /*000c*/ 	.byte	0x04, 0x11
        /*000e*/ 	.short	(.L_14 - .L_13)
	.align		4
.L_13:
        /*0010*/ 	.word	index@(_ZN7cutlass13device_kernelINS_4gemm6kernel13GemmUniversalIN4cute5tupleIJiiiiEEENS1_10collective13CollectiveMmaINS1_37MainloopSm90TmaGmmaWarpSpecializedFP8ILi11ENS5_IJNS4_1CILi1EEESB_SB_EEENS1_32KernelTmaWarpSpecializedPingpongEEENS5_IJNSA_ILi64EEENSA_ILi256EEESF_EEENS_12float_e5m2_tENS5_IJlSB_lEEESI_SJ_NS4_8TiledMMAINS4_8MMA_AtomIJNS4_4SM904GMMA31MMA_64x256x32_F32E5M2E5M2_SS_TNILNSN_7ScaleInE1ELSP_1EEEEEENS4_6LayoutISC_NS5_IJNSA_ILi0EEEST_ST_EEEEENS5_IJNS4_10UnderscoreESW_SW_EEEEENS4_13SM90_TMA_LOADENS4_14ComposedLayoutINS4_7SwizzleILi2ELi4ELi3EEENS4_18smem_ptr_flag_bitsILi8EEENSS_INS5_IJNSA_ILi8EEESF_EEENS5_IJSF_SB_EEEEEEEvNS4_8identityESZ_S19_vS1A_EENS_8epilogue10collective6detail29Sm90TmaWarpSpecializedAdapterINS1D_15DefaultEpilogueISI_SJ_SJ_NS1C_6thread17LinearCombinationISI_Li1EffLNS1H_9ScaleType4KindE0ELNS_15FloatRoundStyleE2ESI_EENS1_15EpilogueDefaultEEEEEvvEEEEvNT_6ParamsE)
        /*0014*/ 	.word	0x00000110


	//----- nvinfo : EIATTR_MIN_STACK_SIZE
	.align		4
.L_14:
        /*0018*/ 	.byte	0x04, 0x12
        /*001a*/ 	.short	(.L_16 - .L_15)
	.align		4
.L_15:
        /*001c*/ 	.word	index@(_ZN7cutlass13device_kernelINS_4gemm6kernel13GemmUniversalIN4cute5tupleIJiiiiEEENS1_10collective13CollectiveMmaINS1_37MainloopSm90TmaGmmaWarpSpecializedFP8ILi11ENS5_IJNS4_1CILi1EEESB_SB_EEENS1_32KernelTmaWarpSpecializedPingpongEEENS5_IJNSA_ILi64EEENSA_ILi256EEESF_EEENS_12float_e5m2_tENS5_IJlSB_lEEESI_SJ_NS4_8TiledMMAINS4_8MMA_AtomIJNS4_4SM904GMMA31MMA_64x256x32_F32E5M2E5M2_SS_TNILNSN_7ScaleInE1ELSP_1EEEEEENS4_6LayoutISC_NS5_IJNSA_ILi0EEEST_ST_EEEEENS5_IJNS4_10UnderscoreESW_SW_EEEEENS4_13SM90_TMA_LOADENS4_14ComposedLayoutINS4_7SwizzleILi2ELi4ELi3EEENS4_18smem_ptr_flag_bitsILi8EEENSS_INS5_IJNSA_ILi8EEESF_EEENS5_IJSF_SB_EEEEEEEvNS4_8identityESZ_S19_vS1A_EENS_8epilogue10collective6detail29Sm90TmaWarpSpecializedAdapterINS1D_15DefaultEpilogueISI_SJ_SJ_NS1C_6thread17LinearCombinationISI_Li1EffLNS1H_9ScaleType4KindE0ELNS_15FloatRoundStyleE2ESI_EENS1_15EpilogueDefaultEEEEEvvEEEEvNT_6ParamsE)
        /*0020*/ 	.word	0x00000110
.L_16:


//--------------------- .nv.compat                --------------------------
	.section	.nv.compat,"",@"SHT_CUDA_COMPAT_INFO"
	.align	4
        /*0000*/ 	.byte	0x02, 0x09, 0x01, 0x00, 0x02, 0x02, 0x04, 0x00, 0x02, 0x05, 0x05, 0x00, 0x03, 0x07, 0x01, 0x01
        /*0010*/ 	.byte	0x02, 0x03, 0x01, 0x00, 0x02, 0x06, 0x01, 0x00, 0x04, 0x0b, 0x08, 0x00, 0x00, 0x00, 0x00, 0x00
        /*0020*/ 	.byte	0x00, 0x00, 0x00, 0x00


//--------------------- .nv.info._ZN7cutlass13device_kernelINS_4gemm6kernel13GemmUniversalIN4cute5tupleIJiiiiEEENS1_10collective13CollectiveMmaINS1_37MainloopSm90TmaGmmaWarpSpecializedFP8ILi11ENS5_IJNS4_1CILi1EEESB_SB_EEENS1_32KernelTmaWarpSpecializedPingpongEEENS5_IJNSA_ILi64EEENSA_ILi256EEESF_EEENS_12float_e5m2_tENS5_IJlSB_lEEESI_SJ_NS4_8TiledMMAINS4_8MMA_AtomIJNS4_4SM904GMMA31MMA_64x256x32_F32E5M2E5M2_SS_TNILNSN_7ScaleInE1ELSP_1EEEEEENS4_6LayoutISC_NS5_IJNSA_ILi0EEEST_ST_EEEEENS5_IJNS4_10UnderscoreESW_SW_EEEEENS4_13SM90_TMA_LOADENS4_14ComposedLayoutINS4_7SwizzleILi2ELi4ELi3EEENS4_18smem_ptr_flag_bitsILi8EEENSS_INS5_IJNSA_ILi8EEESF_EEENS5_IJSF_SB_EEEEEEEvNS4_8identityESZ_S19_vS1A_EENS_8epilogue10collective6detail29Sm90TmaWarpSpecializedAdapterINS1D_15DefaultEpilogueISI_SJ_SJ_NS1C_6thread17LinearCombinationISI_Li1EffLNS1H_9ScaleType4KindE0ELNS_15FloatRoundStyleE2ESI_EENS1_15EpilogueDefaultEEEEEvvEEEEvNT_6ParamsE --------------------------
	.section	.nv.info._ZN7cutlass13device_kernelINS_4gemm6kernel13GemmUniversalIN4cute5tupleIJiiiiEEENS1_10collective13CollectiveMmaINS1_37MainloopSm90TmaGmmaWarpSpecializedFP8ILi11ENS5_IJNS4_1CILi1EEESB_SB_EEENS1_32KernelTmaWarpSpecializedPingpongEEENS5_IJNSA_ILi64EEENSA_ILi256EEESF_EEENS_12float_e5m2_tENS5_IJlSB_lEEESI_SJ_NS4_8TiledMMAINS4_8MMA_AtomIJNS4_4SM904GMMA31MMA_64x256x32_F32E5M2E5M2_SS_TNILNSN_7ScaleInE1ELSP_1EEEEEENS4_6LayoutISC_NS5_IJNSA_ILi0EEEST_ST_EEEEENS5_IJNS4_10UnderscoreESW_SW_EEEEENS4_13SM90_TMA_LOADENS4_14ComposedLayoutINS4_7SwizzleILi2ELi4ELi3EEENS4_18smem_ptr_flag_bitsILi8EEENSS_INS5_IJNSA_ILi8EEESF_EEENS5_IJSF_SB_EEEEEEEvNS4_8identityESZ_S19_vS1A_EENS_8epilogue10collective6detail29Sm90TmaWarpSpecializedAdapterINS1D_15DefaultEpilogueISI_SJ_SJ_NS1C_6thread17LinearCombinationISI_Li1EffLNS1H_9ScaleType4KindE0ELNS_15FloatRoundStyleE2ESI_EENS1_15EpilogueDefaultEEEEEvvEEEEvNT_6ParamsE,"",@"SHT_CUDA_INFO"
	.sectionflags	@""
	.align	4


	//----- nvinfo : EIATTR_CUDA_API_VERSION
	.align		4
        /*0000*/ 	.byte	0x04, 0x37
        /*0002*/ 	.short	(.L_18 - .L_17)
.L_17:
        /*0004*/ 	.word	0x00000082


	//----- nvinfo : EIATTR_KPARAM_INFO
	.align		4
.L_18:
        /*0008*/ 	.byte	0x04, 0x17
        /*000a*/ 	.short	(.L_20 - .L_19)
.L_19:
        /*000c*/ 	.word	0x00000000
        /*0010*/ 	.short	0x0000
        /*0012*/ 	.short	0x0070
        /*0014*/ 	.byte	0x00, 0xf0, 0x01, 0x10


	//----- nvinfo : EIATTR_SPARSE_MMA_MASK
	.align		4
.L_20:
        /*0018*/ 	.byte	0x03, 0x50
        /*001a*/ 	.short	0x0000


	//----- nvinfo : EIATTR_MAXREG_COUNT
	.align		4
        /*001c*/ 	.byte	0x03, 0x1b
        /*001e*/ 	.short	0x00a8


	//----- nvinfo : EIATTR_NUM_BARRIERS
	.align		4
        /*0020*/ 	.byte	0x02, 0x4c
        /*0022*/ 	.byte	0x01
	.zero		1


	//----- nvinfo : EIATTR_ANNOTATIONS
	.align		4
        /*0024*/ 	.byte	0x04, 0x55
        /*0026*/ 	.short	(.L_22 - .L_21)


	//   ....[0]....
.L_21:
        /*0028*/ 	.word	0x00000001
        /*002c*/ 	.byte	0x60, 0x0c, 0x00, 0x00, 0x01, 0x00, 0x00, 0x00, 0x90, 0x0c, 0x00, 0x00, 0x01, 0x00, 0x00, 0x00
        /* <DEDUP_REMOVED lines=206> */
        /*0d1c*/ 	.byte	0x30, 0x04, 0x01, 0x00


	//----- nvinfo : EIATTR_MERCURY_ISA_VERSION
	.align		4
.L_22:
        /*0d20*/ 	.byte	0x03, 0x5f
        /*0d22*/ 	.short	0x0101


	//----- nvinfo : EIATTR_INT_WARP_WIDE_INSTR_OFFSETS
	.align		4
        /*0d24*/ 	.byte	0x04, 0x31
        /*0d26*/ 	.short	(.L_24 - .L_23)


	//   ....[0]....
.L_23:
        /*0d28*/ 	.word	0x000005c0


	//   ....[1]....
        /*0d2c*/ 	.word	0x000005d0


	//   ....[2]....
        /*0d30*/ 	.word	0x00000640


	//   ....[3]....
        /*0d34*/ 	.word	0x00000650


	//   ....[4]....
        /*0d38*/ 	.word	0x00000660


	//   ....[5]....
        /*0d3c*/ 	.word	0x00000680


	//   ....[6]....
        /*0d40*/ 	.word	0x000006e0


	//   ....[7]....
        /*0d44*/ 	.word	0x00000700


	//----- nvinfo : EIATTR_COOP_GROUP_MASK_REGIDS
	.align		4
.L_24:
        /*0d48*/ 	.byte	0x04, 0x29
        /*0d4a*/ 	.short	(.L_26 - .L_25)


	//   ....[0]....
.L_25:
        /*0d4c*/ 	.word	0xffffffff


	//   ....[1]....
        /*0d50*/ 	.word	0xffffffff


	//   ....[2]....
        /*0d54*/ 	.word	0xffffffff


	//   ....[3]....
        /*0d58*/ 	.word	0xffffffff


	//   ....[4]....
        /*0d5c*/ 	.word	0xffffffff


	//   ....[5]....
        /*0d60*/ 	.word	0xffffffff


	//----- nvinfo : EIATTR_COOP_GROUP_INSTR_OFFSETS
	.align		4
.L_26:
        /*0d64*/ 	.byte	0x04, 0x28
        /*0d66*/ 	.short	(.L_28 - .L_27)


	//   ....[0]....
.L_27:
        /*0d68*/ 	.word	0x00000060


	//   ....[1]....
        /*0d6c*/ 	.word	0x00000090


	//   ....[2]....
        /*0d70*/ 	.word	0x00000190


	//   ....[3]....
        /*0d74*/ 	.word	0x000004b0


	//   ....[4]....
        /*0d78*/ 	.word	0x000004f0


	//   ....[5]....
        /*0d7c*/ 	.word	0x00000530


	//----- nvinfo : EIATTR_REG_RECONFIG
	.align		4
.L_28:
        /*0d80*/ 	.byte	0x01, 0x54
	.zero		2


	//----- nvinfo : EIATTR_MBARRIER_INSTR_OFFSETS
	.align		4
        /*0d84*/ 	.byte	0x04, 0x39
        /*0d86*/ 	.short	(.L_30 - .L_29)


	//   ....[0]....
.L_29:
        /*0d88*/ 	.word	0x00000330
        /*0d8c*/ 	.word	0x000000ff
        /*0d90*/ 	.word	0x00000000
        /*0d94*/ 	.short	0x0100
        /*0d96*/ 	.byte	0x07
	.zero		1


	//   ....[1]....
        /*0d98*/ 	.word	0x00000340
        /*0d9c*/ 	.word	0x000000ff
        /*0da0*/ 	.word	0x00000058
        /*0da4*/ 	.short	0x0100
        /*0da6*/ 	.byte	0x07
	.zero		1


	//   ....[2]....
        /*0da8*/ 	.word	0x00000350
        /*0dac*/ 	.word	0x000000ff
        /*0db0*/ 	.word	0x00000008
        /*0db4*/ 	.short	0x0100
        /*0db6*/ 	.byte	0x07
	.zero		1


	//   ....[3]....
        /*0db8*/ 	.word	0x00000360
        /*0dbc*/ 	.word	0x000000ff
        /*0dc0*/ 	.word	0x00000060
        /*0dc4*/ 	.short	0x0100
        /*0dc6*/ 	.byte	0x07
	.zero		1


	//   ....[4]....
        /*0dc8*/ 	.word	0x00000370
        /*0dcc*/ 	.word	0x000000ff
        /*0dd0*/ 	.word	0x00000010
        /*0dd4*/ 	.short	0x0100
        /*0dd6*/ 	.byte	0x07
	.zero		1


	//   ....[5]....
        /*0dd8*/ 	.word	0x00000380
        /*0ddc*/ 	.word	0x000000ff
        /*0de0*/ 	.word	0x00000068
        /*0de4*/ 	.short	0x0100
        /*0de6*/ 	.byte	0x07
	.zero		1


	//   ....[6]....
        /*0de8*/ 	.word	0x00000390
        /*0dec*/ 	.word	0x000000ff
        /*0df0*/ 	.word	0x00000018
        /*0df4*/ 	.short	0x0100
        /*0df6*/ 	.byte	0x07
	.zero		1


	//   ....[7]....
        /*0df8*/ 	.word	0x000003a0
        /*0dfc*/ 	.word	0x000000ff
        /*0e00*/ 	.word	0x00000070
        /*0e04*/ 	.short	0x0100
        /*0e06*/ 	.byte	0x07
	.zero		1


	//   ....[8]....
        /*0e08*/ 	.word	0x000003b0
        /*0e0c*/ 	.word	0x000000ff
        /*0e10*/ 	.word	0x00000020
        /*0e14*/ 	.short	0x0100
        /*0e16*/ 	.byte	0x07
	.zero		1


	//   ....[9]....
        /*0e18*/ 	.word	0x000003c0
        /*0e1c*/ 	.word	0x000000ff
        /*0e20*/ 	.word	0x00000078
        /*0e24*/ 	.short	0x0100
        /*0e26*/ 	.byte	0x07
	.zero		1


	//   ....[10]....
        /*0e28*/ 	.word	0x000003d0
        /*0e2c*/ 	.word	0x000000ff
        /*0e30*/ 	.word	0x00000028
        /*0e34*/ 	.short	0x0100
        /*0e36*/ 	.byte	0x07
	.zero		1


	//   ....[11]....
        /*0e38*/ 	.word	0x000003e0
        /*0e3c*/ 	.word	0x000000ff
        /*0e40*/ 	.word	0x00000080
        /*0e44*/ 	.short	0x0100
        /*0e46*/ 	.byte	0x07
	.zero		1


	//   ....[12]....
        /*0e48*/ 	.word	0x000003f0
        /*0e4c*/ 	.word	0x000000ff
        /*0e50*/ 	.word	0x00000030
        /*0e54*/ 	.short	0x0100
        /*0e56*/ 	.byte	0x07
	.zero		1


	//   ....[13]....
        /*0e58*/ 	.word	0x00000400
        /*0e5c*/ 	.word	0x000000ff
        /*0e60*/ 	.word	0x00000088
        /*0e64*/ 	.short	0x0100
        /*0e66*/ 	.byte	0x07
	.zero		1


	//   ....[14]....
        /*0e68*/ 	.word	0x00000410
        /*0e6c*/ 	.word	0x000000ff
        /*0e70*/ 	.word	0x00000038
        /*0e74*/ 	.short	0x0100
        /*0e76*/ 	.byte	0x07
	.zero		1


	//   ....[15]....
        /*0e78*/ 	.word	0x00000420
        /*0e7c*/ 	.word	0x000000ff
        /*0e80*/ 	.word	0x00000090
        /*0e84*/ 	.short	0x0100
        /*0e86*/ 	.byte	0x07
	.zero		1


	//   ....[16]....
        /*0e88*/ 	.word	0x00000430
        /*0e8c*/ 	.word	0x000000ff
        /*0e90*/ 	.word	0x00000040
        /*0e94*/ 	.short	0x0100
        /*0e96*/ 	.byte	0x07
	.zero		1


	//   ....[17]....
        /*0e98*/ 	.word	0x00000440
        /*0e9c*/ 	.word	0x000000ff
        /*0ea0*/ 	.word	0x00000098
        /*0ea4*/ 	.short	0x0100
        /*0ea6*/ 	.byte	0x07
	.zero		1


	//   ....[18]....
        /*0ea8*/ 	.word	0x00000450
        /*0eac*/ 	.word	0x000000ff
        /*0eb0*/ 	.word	0x00000048
        /*0eb4*/ 	.short	0x0100
        /*0eb6*/ 	.byte	0x07
	.zero		1


	//   ....[19]....
        /*0eb8*/ 	.word	0x00000460
        /*0ebc*/ 	.word	0x000000ff
        /*0ec0*/ 	.word	0x000000a0
        /*0ec4*/ 	.short	0x0100
        /*0ec6*/ 	.byte	0x07
	.zero		1


	//   ....[20]....
        /*0ec8*/ 	.word	0x00000470
        /*0ecc*/ 	.word	0x000000ff
        /*0ed0*/ 	.word	0x00000050
        /*0ed4*/ 	.short	0x0100
        /*0ed6*/ 	.byte	0x07
	.zero		1


	//   ....[21]....
        /*0ed8*/ 	.word	0x00000480
        /*0edc*/ 	.word	0x000000ff
        /*0ee0*/ 	.word	0x000000a8
        /*0ee4*/ 	.short	0x0100
        /*0ee6*/ 	.byte	0x07
	.zero		1


	//   ....[22]....
        /*0ee8*/ 	.word	0x00000720
        /*0eec*/ 	.word	0x000000ff
        /*0ef0*/ 	.word	0x000000e0
        /*0ef4*/ 	.short	0x0100
        /*0ef6*/ 	.byte	0x07
	.zero		1


	//   ....[23]....
        /*0ef8*/ 	.word	0x00000730
        /*0efc*/ 	.word	0x000000ff
        /*0f00*/ 	.word	0x000000e8
        /*0f04*/ 	.short	0x0100
        /*0f06*/ 	.byte	0x07
	.zero		1


	//   ....[24]....
        /*0f08*/ 	.word	0x00000770
        /*0f0c*/ 	.word	0x000000ff
        /*0f10*/ 	.word	0x000000c0
        /*0f14*/ 	.short	0x0100
        /*0f16*/ 	.byte	0x0a
	.zero		1


	//   ....[25]....
        /*0f18*/ 	.word	0x00000790
        /*0f1c*/ 	.word	0x000000ff
        /*0f20*/ 	.word	0x000000c8
        /*0f24*/ 	.short	0x0100
        /*0f26*/ 	.byte	0x0a
	.zero		1


	//   ....[26]....
        /*0f28*/ 	.word	0x000007a0
        /*0f2c*/ 	.word	0x000000ff
        /*0f30*/ 	.word	0x000000d0
        /*0f34*/ 	.short	0x0100
        /*0f36*/ 	.byte	0x0a
	.zero		1


	//   ....[27]....
        /*0f38*/ 	.word	0x000007b0
        /*0f3c*/ 	.word	0x000000ff
        /*0f40*/ 	.word	0x000000d8
        /*0f44*/ 	.short	0x0100
        /*0f46*/ 	.byte	0x0a
	.zero		1


	//   ....[28]....
        /*0f48*/ 	.word	0x00001690
        /*0f4c*/ 	.word	0x000000ff
        /*0f50*/ 	.word	0xfffffff8
        /*0f54*/ 	.short	0x010a
        /*0f56*/ 	.byte	0x11
	.zero		1


	//   ....[29]....
        /*0f58*/ 	.word	0x00002070
        /*0f5c*/ 	.word	0x000000ff
        /*0f60*/ 	.word	0x00000000
        /*0f64*/ 	.short	0x010a
        /*0f66*/ 	.byte	0x06
	.zero		1


	//   ....[30]....
        /*0f68*/ 	.word	0x000020b0
        /*0f6c*/ 	.word	0x000000ff
        /*0f70*/ 	.word	0x00000000
        /*0f74*/ 	.short	0x010a
        /*0f76*/ 	.byte	0x06
	.zero		1


	//   ....[31]....
        /*0f78*/ 	.word	0x00003290
        /*0f7c*/ 	.word	0x000000ff
        /*0f80*/ 	.word	0x00000000
        /*0f84*/ 	.short	0x010a
        /*0f86*/ 	.byte	0x09
	.zero		1


	//   ....[32]....
        /*0f88*/ 	.word	0x000032d0
        /*0f8c*/ 	.word	0x000000ff
        /*0f90*/ 	.word	0x00000000
        /*0f94*/ 	.short	0x010a
        /*0f96*/ 	.byte	0x09
	.zero		1


	//   ....[33]....
        /*0f98*/ 	.word	0x00004320
        /*0f9c*/ 	.word	0x000000ff
        /*0fa0*/ 	.word	0x00000000
        /*0fa4*/ 	.short	0x0101
        /*0fa6*/ 	.byte	0x08
	.zero		1


	//   ....[34]....
        /*0fa8*/ 	.word	0x000053d0
        /*0fac*/ 	.word	0x000000e3
        /*0fb0*/ 	.word	0x00000000
        /*0fb4*/ 	.short	0x0101
        /*0fb6*/ 	.byte	0x1c
	.zero		1


	//   ....[35]....
        /*0fb8*/ 	.word	0x000054f0
        /*0fbc*/ 	.word	0x000000ff
        /*0fc0*/ 	.word	0x00000000
        /*0fc4*/ 	.short	0x0101
        /*0fc6*/ 	.byte	0x08
	.zero		1


	//   ....[36]....
        /*0fc8*/ 	.word	0x000055a0
        /*0fcc*/ 	.word	0x000000ff
        /*0fd0*/ 	.word	0x00000008
        /*0fd4*/ 	.short	0x010a
        /*0fd6*/ 	.byte	0x11
	.zero		1


	//   ....[37]....
        /*0fd8*/ 	.word	0x0000e790
        /*0fdc*/ 	.word	0x00000003
        /*0fe0*/ 	.word	0x00000000
        /*0fe4*/ 	.short	0x0101
        /*0fe6*/ 	.byte	0x1c
	.zero		1


	//   ....[38]....
        /*0fe8*/ 	.word	0x0000f190
        /*0fec*/ 	.word	0x0000000b
        /*0ff0*/ 	.word	0x00000058
        /*0ff4*/ 	.short	0x010a
        /*0ff6*/ 	.byte	0x3f
	.zero		1


	//   ....[39]....
        /*0ff8*/ 	.word	0x0000f540
        /*0ffc*/ 	.word	0x00000004
        /*1000*/ 	.word	0x000000e8
        /*1004*/ 	.short	0x0101
        /*1006*/ 	.byte	0x3f
	.zero		1


	//   ....[40]....
        /*1008*/ 	.word	0x0000fd30
        /*100c*/ 	.word	0x00000007
        /*1010*/ 	.word	0x00000000
        /*1014*/ 	.short	0x010a
        /*1016*/ 	.byte	0x3f
	.zero		1


	//   ....[41]....
        /*1018*/ 	.word	0x0000fdb0
        /*101c*/ 	.word	0x00000009
        /*1020*/ 	.word	0x00000000
        /*1024*/ 	.short	0x010a
        /*1026*/ 	.byte	0x3f
	.zero		1


	//   ....[42]....
        /*1028*/ 	.word	0x0000fe40
        /*102c*/ 	.word	0x00000006
        /*1030*/ 	.word	0x00000000
        /*1034*/ 	.short	0x010a
        /*1036*/ 	.byte	0x3f
	.zero		1


	//   ....[43]....
        /*1038*/ 	.word	0x0000fed0
        /*103c*/ 	.word	0x00000009
        /*1040*/ 	.word	0x00000000
        /*1044*/ 	.short	0x010a
        /*1046*/ 	.byte	0x3f
	.zero		1


	//   ....[44]....
        /*1048*/ 	.word	0x0000ff60
        /*104c*/ 	.word	0x00000006
        /*1050*/ 	.word	0x00000000
        /*1054*/ 	.short	0x010a
        /*1056*/ 	.byte	0x3f
	.zero		1


	//   ....[45]....
        /*1058*/ 	.word	0x0000fff0
        /*105c*/ 	.word	0x00000009
        /*1060*/ 	.word	0x00000000
        /*1064*/ 	.short	0x010a
        /*1066*/ 	.byte	0x3f
	.zero		1


	//   ....[46]....
        /*1068*/ 	.word	0x00010080
        /*106c*/ 	.word	0x00000006
        /*1070*/ 	.word	0x00000000
        /*1074*/ 	.short	0x010a
        /*1076*/ 	.byte	0x3f
	.zero		1


	//   ....[47]....
        /*1078*/ 	.word	0x00010110
        /*107c*/ 	.word	0x00000009
        /*1080*/ 	.word	0x00000000
        /*1084*/ 	.short	0x010a
        /*1086*/ 	.byte	0x3f
	.zero		1


	//   ....[48]....
        /*1088*/ 	.word	0x000101a0
        /*108c*/ 	.word	0x00000006
        /*1090*/ 	.word	0x00000000
        /*1094*/ 	.short	0x010a
        /*1096*/ 	.byte	0x3f
	.zero		1


	//   ....[49]....
        /*1098*/ 	.word	0x00010230
        /*109c*/ 	.word	0x00000009
        /*10a0*/ 	.word	0x00000000
        /*10a4*/ 	.short	0x010a
        /*10a6*/ 	.byte	0x3f
	.zero		1


	//   ....[50]....
        /*10a8*/ 	.word	0x000102c0
        /*10ac*/ 	.word	0x00000003
        /*10b0*/ 	.word	0x00000000
        /*10b4*/ 	.short	0x010a
        /*10b6*/ 	.byte	0x3f
	.zero		1


	//   ....[51]....
        /*10b8*/ 	.word	0x00010330
        /*10bc*/ 	.word	0x00000003
        /*10c0*/ 	.word	0xfffffff8
        /*10c4*/ 	.short	0x010a
        /*10c6*/ 	.byte	0x3f
	.zero		1


	//   ....[52]....
        /*10c8*/ 	.word	0x00010390
        /*10cc*/ 	.word	0x00000003
        /*10d0*/ 	.word	0x00000000
        /*10d4*/ 	.short	0x010a
        /*10d6*/ 	.byte	0x3f
	.zero		1


	//   ....[53]....
        /*10d8*/ 	.word	0x00010400
        /*10dc*/ 	.word	0x00000000
        /*10e0*/ 	.word	0x00000000
        /*10e4*/ 	.short	0x010a
        /*10e6*/ 	.byte	0x3f
	.zero		1


	//   ....[54]....
        /*10e8*/ 	.word	0x00010470
        /*10ec*/ 	.word	0x00000019
        /*10f0*/ 	.word	0x00000008
        /*10f4*/ 	.short	0x010a
        /*10f6*/ 	.byte	0x3f
	.zero		1


	//   ....[55]....
        /*10f8*/ 	.word	0x00010540
        /*10fc*/ 	.word	0x0000000b
        /*1100*/ 	.word	0x00000058
        /*1104*/ 	.short	0x010a
        /*1106*/ 	.byte	0x3f
	.zero		1


	//   ....[56]....
        /*1108*/ 	.word	0x00010620
        /*110c*/ 	.word	0x00000007
        /*1110*/ 	.word	0x00000000
        /*1114*/ 	.short	0x010a
        /*1116*/ 	.byte	0x3f
	.zero		1


	//   ....[57]....
        /*1118*/ 	.word	0x00010670
        /*111c*/ 	.word	0x00000009
        /*1120*/ 	.word	0x00000000
        /*1124*/ 	.short	0x010a
        /*1126*/ 	.byte	0x3f
	.zero		1


	//   ....[58]....
        /*1128*/ 	.word	0x000106c0
        /*112c*/ 	.word	0x00000006
        /*1130*/ 	.word	0x00000000
        /*1134*/ 	.short	0x010a
        /*1136*/ 	.byte	0x3f
	.zero		1


	//   ....[59]....
        /*1138*/ 	.word	0x00010710
        /*113c*/ 	.word	0x00000009
        /*1140*/ 	.word	0x00000000
        /*1144*/ 	.short	0x010a
        /*1146*/ 	.byte	0x3f
	.zero		1


	//   ....[60]....
        /*1148*/ 	.word	0x00010760
        /*114c*/ 	.word	0x00000006
        /*1150*/ 	.word	0x00000000
        /*1154*/ 	.short	0x010a
        /*1156*/ 	.byte	0x3f
	.zero		1


	//   ....[61]....
        /*1158*/ 	.word	0x000107b0
        /*115c*/ 	.word	0x00000009
        /*1160*/ 	.word	0x00000000
        /*1164*/ 	.short	0x010a
        /*1166*/ 	.byte	0x3f
	.zero		1


	//   ....[62]....
        /*1168*/ 	.word	0x00010800
        /*116c*/ 	.word	0x00000006
        /*1170*/ 	.word	0x00000000
        /*1174*/ 	.short	0x010a
        /*1176*/ 	.byte	0x3f
	.zero		1


	//   ....[63]....
        /*1178*/ 	.word	0x00010850
        /*117c*/ 	.word	0x00000009
        /*1180*/ 	.word	0x00000000
        /*1184*/ 	.short	0x010a
        /*1186*/ 	.byte	0x3f
	.zero		1


	//   ....[64]....
        /*1188*/ 	.word	0x000108a0
        /*118c*/ 	.word	0x00000006
        /*1190*/ 	.word	0x00000000
        /*1194*/ 	.short	0x010a
        /*1196*/ 	.byte	0x3f
	.zero		1


	//   ....[65]....
        /*1198*/ 	.word	0x000108f0
        /*119c*/ 	.word	0x00000009
        /*11a0*/ 	.word	0x00000000
        /*11a4*/ 	.short	0x010a
        /*11a6*/ 	.byte	0x3f
	.zero		1


	//----- nvinfo : EIATTR_NUM_MBARRIERS
	.align		4
.L_30:
        /*11a8*/ 	.byte	0x03, 0x38
        /*11aa*/ 	.short	0x001c


	//----- nvinfo : EIATTR_EXIT_INSTR_OFFSETS
	.align		4
        /*11ac*/ 	.byte	0x04, 0x1c
        /*11ae*/ 	.short	(.L_32 - .L_31)


	//   ....[0]....
.L_31:
        /*11b0*/ 	.word	0x000013c0


	//   ....[1]....
        /*11b4*/ 	.word	0x00001420


	//   ....[2]....
        /*11b8*/ 	.word	0x0000eea0


	//   ....[3]....
        /*11bc*/ 	.word	0x0000eed0


	//   ....[4]....
        /*11c0*/ 	.word	0x00010310


	//----- nvinfo : EIATTR_MAX_THREADS
	.align		4
.L_32:
        /*11c4*/ 	.byte	0x04, 0x05
        /*11c6*/ 	.short	(.L_34 - .L_33)
.L_33:
        /*11c8*/ 	.word	0x00000180
        /*11cc*/ 	.word	0x00000001
        /*11d0*/ 	.word	0x00000001


	//----- nvinfo : EIATTR_CRS_STACK_SIZE
	.align		4
.L_34:
        /*11d4*/ 	.byte	0x04, 0x1e
        /*11d6*/ 	.short	(.L_36 - .L_35)
.L_35:
        /*11d8*/ 	.word	0x00000000


	//----- nvinfo : EIATTR_CBANK_PARAM_SIZE
	.align		4
.L_36:
        /*11dc*/ 	.byte	0x03, 0x19
        /*11de*/ 	.short	0x0470


	//----- nvinfo : EIATTR_PARAM_CBANK
	.align		4
        /*11e0*/ 	.byte	0x04, 0x0a
        /*11e2*/ 	.short	(.L_38 - .L_37)
	.align		4
.L_37:
        /*11e4*/ 	.word	index@(.nv.constant0._ZN7cutlass13device_kernelINS_4gemm6kernel13GemmUniversalIN4cute5tupleIJiiiiEEENS1_10collective13CollectiveMmaINS1_37MainloopSm90TmaGmmaWarpSpecializedFP8ILi11ENS5_IJNS4_1CILi1EEESB_SB_EEENS1_32KernelTmaWarpSpecializedPingpongEEENS5_IJNSA_ILi64EEENSA_ILi256EEESF_EEENS_12float_e5m2_tENS5_IJlSB_lEEESI_SJ_NS4_8TiledMMAINS4_8MMA_AtomIJNS4_4SM904GMMA31MMA_64x256x32_F32E5M2E5M2_SS_TNILNSN_7ScaleInE1ELSP_1EEEEEENS4_6LayoutISC_NS5_IJNSA_ILi0EEEST_ST_EEEEENS5_IJNS4_10UnderscoreESW_SW_EEEEENS4_13SM90_TMA_LOADENS4_14ComposedLayoutINS4_7SwizzleILi2ELi4ELi3EEENS4_18smem_ptr_flag_bitsILi8EEENSS_INS5_IJNSA_ILi8EEESF_EEENS5_IJSF_SB_EEEEEEEvNS4_8identityESZ_S19_vS1A_EENS_8epilogue10collective6detail29Sm90TmaWarpSpecializedAdapterINS1D_15DefaultEpilogueISI_SJ_SJ_NS1C_6thread17LinearCombinationISI_Li1EffLNS1H_9ScaleType4KindE0ELNS_15FloatRoundStyleE2ESI_EENS1_15EpilogueDefaultEEEEEvvEEEEvNT_6ParamsE)
        /*11e8*/ 	.short	0x0210
        /*11ea*/ 	.short	0x0470


	//----- nvinfo : EIATTR_SW_WAR
	.align		4
.L_38:
        /*11ec*/ 	.byte	0x04, 0x36
        /*11ee*/ 	.short	(.L_40 - .L_39)
.L_39:
        /*11f0*/ 	.word	0x00000008
.L_40:


//--------------------- .nv.callgraph             --------------------------
	.section	.nv.callgraph,"",@"SHT_CUDA_CALLGRAPH"
	.align	4
	.sectionentsize	8
	.align		4
        /*0000*/ 	.word	0x00000000
	.align		4
        /*0004*/ 	.word	0xffffffff
	.align		4
        /*0008*/ 	.word	0x00000000
	.align		4
        /*000c*/ 	.word	0xfffffffe
	.align		4
        /*0010*/ 	.word	0x00000000
	.align		4
        /*0014*/ 	.word	0xfffffffd
	.align		4
        /*0018*/ 	.word	0x00000000
	.align		4
        /*001c*/ 	.word	0xfffffffc


//--------------------- .nv.constant4             --------------------------
	.section	.nv.constant4,"a",@progbits
	.align	8
	.align		8
.nv.constant4:
        /*0000*/ 	.dword	_ZN40_INTERNAL_6fa1ad43_4_k_cu_377cb12b_245014cuda3std3__45__cpo5beginE
	.align		8
        /*0008*/ 	.dword	_ZN40_INTERNAL_6fa1ad43_4_k_cu_377cb12b_245014cuda3std3__45__cpo3endE
	.align		8
        /*0010*/ 	.dword	_ZN40_INTERNAL_6fa1ad43_4_k_cu_377cb12b_245014cuda3std3__45__cpo6cbeginE
	.align		8
        /*0018*/ 	.dword	_ZN40_INTERNAL_6fa1ad43_4_k_cu_377cb12b_245014cuda3std3__45__cpo4cendE
	.align		8
        /*0020*/ 	.dword	_ZN40_INTERNAL_6fa1ad43_4_k_cu_377cb12b_245014cuda3std3__442_GLOBAL__N__6fa1ad43_4_k_cu_377cb12b_245016ignoreE
	.align		8
        /*0028*/ 	.dword	_ZN40_INTERNAL_6fa1ad43_4_k_cu_377cb12b_245014cuda3std3__419piecewise_constructE
	.align		8
        /*0030*/ 	.dword	_ZN40_INTERNAL_6fa1ad43_4_k_cu_377cb12b_245014cuda3std3__48in_placeE
	.align		8
        /*0038*/ 	.dword	_ZN40_INTERNAL_6fa1ad43_4_k_cu_377cb12b_245014cuda3std6ranges3__45__cpo4swapE
	.align		8
        /*0040*/ 	.dword	_ZN40_INTERNAL_6fa1ad43_4_k_cu_377cb12b_245014cuda3std6ranges3__45__cpo9iter_moveE
	.align		8
        /*0048*/ 	.dword	_ZN40_INTERNAL_6fa1ad43_4_k_cu_377cb12b_245014cute7productE
	.align		8
        /*0050*/ 	.dword	_ZN40_INTERNAL_6fa1ad43_4_k_cu_377cb12b_245014cute1_E


//--------------------- .text._ZN7cutlass13device_kernelINS_4gemm6kernel13GemmUniversalIN4cute5tupleIJiiiiEEENS1_10collective13CollectiveMmaINS1_37MainloopSm90TmaGmmaWarpSpecializedFP8ILi11ENS5_IJNS4_1CILi1EEESB_SB_EEENS1_32KernelTmaWarpSpecializedPingpongEEENS5_IJNSA_ILi64EEENSA_ILi256EEESF_EEENS_12float_e5m2_tENS5_IJlSB_lEEESI_SJ_NS4_8TiledMMAINS4_8MMA_AtomIJNS4_4SM904GMMA31MMA_64x256x32_F32E5M2E5M2_SS_TNILNSN_7ScaleInE1ELSP_1EEEEEENS4_6LayoutISC_NS5_IJNSA_ILi0EEEST_ST_EEEEENS5_IJNS4_10UnderscoreESW_SW_EEEEENS4_13SM90_TMA_LOADENS4_14ComposedLayoutINS4_7SwizzleILi2ELi4ELi3EEENS4_18smem_ptr_flag_bitsILi8EEENSS_INS5_IJNSA_ILi8EEESF_EEENS5_IJSF_SB_EEEEEEEvNS4_8identityESZ_S19_vS1A_EENS_8epilogue10collective6detail29Sm90TmaWarpSpecializedAdapterINS1D_15DefaultEpilogueISI_SJ_SJ_NS1C_6thread17LinearCombinationISI_Li1EffLNS1H_9ScaleType4KindE0ELNS_15FloatRoundStyleE2ESI_EENS1_15EpilogueDefaultEEEEEvvEEEEvNT_6ParamsE --------------------------
	.section	.text._ZN7cutlass13device_kernelINS_4gemm6kernel13GemmUniversalIN4cute5tupleIJiiiiEEENS1_10collective13CollectiveMmaINS1_37MainloopSm90TmaGmmaWarpSpecializedFP8ILi11ENS5_IJNS4_1CILi1EEESB_SB_EEENS1_32KernelTmaWarpSpecializedPingpongEEENS5_IJNSA_ILi64EEENSA_ILi256EEESF_EEENS_12float_e5m2_tENS5_IJlSB_lEEESI_SJ_NS4_8TiledMMAINS4_8MMA_AtomIJNS4_4SM904GMMA31MMA_64x256x32_F32E5M2E5M2_SS_TNILNSN_7ScaleInE1ELSP_1EEEEEENS4_6LayoutISC_NS5_IJNSA_ILi0EEEST_ST_EEEEENS5_IJNS4_10UnderscoreESW_SW_EEEEENS4_13SM90_TMA_LOADENS4_14ComposedLayoutINS4_7SwizzleILi2ELi4ELi3EEENS4_18smem_ptr_flag_bitsILi8EEENSS_INS5_IJNSA_ILi8EEESF_EEENS5_IJSF_SB_EEEEEEEvNS4_8identityESZ_S19_vS1A_EENS_8epilogue10collective6detail29Sm90TmaWarpSpecializedAdapterINS1D_15DefaultEpilogueISI_SJ_SJ_NS1C_6thread17LinearCombinationISI_Li1EffLNS1H_9ScaleType4KindE0ELNS_15FloatRoundStyleE2ESI_EENS1_15EpilogueDefaultEEEEEvvEEEEvNT_6ParamsE,"ax",@progbits
	.align	128
.text._ZN7cutlass13device_kernelINS_4gemm6kernel13GemmUniversalIN4cute5tupleIJiiiiEEENS1_10collective13CollectiveMmaINS1_37MainloopSm90TmaGmmaWarpSpecializedFP8ILi11ENS5_IJNS4_1CILi1EEESB_SB_EEENS1_32KernelTmaWarpSpecializedPingpongEEENS5_IJNSA_ILi64EEENSA_ILi256EEESF_EEENS_12float_e5m2_tENS5_IJlSB_lEEESI_SJ_NS4_8TiledMMAINS4_8MMA_AtomIJNS4_4SM904GMMA31MMA_64x256x32_F32E5M2E5M2_SS_TNILNSN_7ScaleInE1ELSP_1EEEEEENS4_6LayoutISC_NS5_IJNSA_ILi0EEEST_ST_EEEEENS5_IJNS4_10UnderscoreESW_SW_EEEEENS4_13SM90_TMA_LOADENS4_14ComposedLayoutINS4_7SwizzleILi2ELi4ELi3EEENS4_18smem_ptr_flag_bitsILi8EEENSS_INS5_IJNSA_ILi8EEESF_EEENS5_IJSF_SB_EEEEEEEvNS4_8identityESZ_S19_vS1A_EENS_8epilogue10collective6detail29Sm90TmaWarpSpecializedAdapterINS1D_15DefaultEpilogueISI_SJ_SJ_NS1C_6thread17LinearCombinationISI_Li1EffLNS1H_9ScaleType4KindE0ELNS_15FloatRoundStyleE2ESI_EENS1_15EpilogueDefaultEEEEEvvEEEEvNT_6ParamsE:
        .type           _ZN7cutlass13device_kernelINS_4gemm6kernel13GemmUniversalIN4cute5tupleIJiiiiEEENS1_10collective13CollectiveMmaINS1_37MainloopSm90TmaGmmaWarpSpecializedFP8ILi11ENS5_IJNS4_1CILi1EEESB_SB_EEENS1_32KernelTmaWarpSpecializedPingpongEEENS5_IJNSA_ILi64EEENSA_ILi256EEESF_EEENS_12float_e5m2_tENS5_IJlSB_lEEESI_SJ_NS4_8TiledMMAINS4_8MMA_AtomIJNS4_4SM904GMMA31MMA_64x256x32_F32E5M2E5M2_SS_TNILNSN_7ScaleInE1ELSP_1EEEEEENS4_6LayoutISC_NS5_IJNSA_ILi0EEEST_ST_EEEEENS5_IJNS4_10UnderscoreESW_SW_EEEEENS4_13SM90_TMA_LOADENS4_14ComposedLayoutINS4_7SwizzleILi2ELi4ELi3EEENS4_18smem_ptr_flag_bitsILi8EEENSS_INS5_IJNSA_ILi8EEESF_EEENS5_IJSF_SB_EEEEEEEvNS4_8identityESZ_S19_vS1A_EENS_8epilogue10collective6detail29Sm90TmaWarpSpecializedAdapterINS1D_15DefaultEpilogueISI_SJ_SJ_NS1C_6thread17LinearCombinationISI_Li1EffLNS1H_9ScaleType4KindE0ELNS_15FloatRoundStyleE2ESI_EENS1_15EpilogueDefaultEEEEEvvEEEEvNT_6ParamsE,@function
        .size           _ZN7cutlass13device_kernelINS_4gemm6kernel13GemmUniversalIN4cute5tupleIJiiiiEEENS1_10collective13CollectiveMmaINS1_37MainloopSm90TmaGmmaWarpSpecializedFP8ILi11ENS5_IJNS4_1CILi1EEESB_SB_EEENS1_32KernelTmaWarpSpecializedPingpongEEENS5_IJNSA_ILi64EEENSA_ILi256EEESF_EEENS_12float_e5m2_tENS5_IJlSB_lEEESI_SJ_NS4_8TiledMMAINS4_8MMA_AtomIJNS4_4SM904GMMA31MMA_64x256x32_F32E5M2E5M2_SS_TNILNSN_7ScaleInE1ELSP_1EEEEEENS4_6LayoutISC_NS5_IJNSA_ILi0EEEST_ST_EEEEENS5_IJNS4_10UnderscoreESW_SW_EEEEENS4_13SM90_TMA_LOADENS4_14ComposedLayoutINS4_7SwizzleILi2ELi4ELi3EEENS4_18smem_ptr_flag_bitsILi8EEENSS_INS5_IJNSA_ILi8EEESF_EEENS5_IJSF_SB_EEEEEEEvNS4_8identityESZ_S19_vS1A_EENS_8epilogue10collective6detail29Sm90TmaWarpSpecializedAdapterINS1D_15DefaultEpilogueISI_SJ_SJ_NS1C_6thread17LinearCombinationISI_Li1EffLNS1H_9ScaleType4KindE0ELNS_15FloatRoundStyleE2ESI_EENS1_15EpilogueDefaultEEEEEvvEEEEvNT_6ParamsE,(.L_x_347 - _ZN7cutlass13device_kernelINS_4gemm6kernel13GemmUniversalIN4cute5tupleIJiiiiEEENS1_10collective13CollectiveMmaINS1_37MainloopSm90TmaGmmaWarpSpecializedFP8ILi11ENS5_IJNS4_1CILi1EEESB_SB_EEENS1_32KernelTmaWarpSpecializedPingpongEEENS5_IJNSA_ILi64EEENSA_ILi256EEESF_EEENS_12float_e5m2_tENS5_IJlSB_lEEESI_SJ_NS4_8TiledMMAINS4_8MMA_AtomIJNS4_4SM904GMMA31MMA_64x256x32_F32E5M2E5M2_SS_TNILNSN_7ScaleInE1ELSP_1EEEEEENS4_6LayoutISC_NS5_IJNSA_ILi0EEEST_ST_EEEEENS5_IJNS4_10UnderscoreESW_SW_EEEEENS4_13SM90_TMA_LOADENS4_14ComposedLayoutINS4_7SwizzleILi2ELi4ELi3EEENS4_18smem_ptr_flag_bitsILi8EEENSS_INS5_IJNSA_ILi8EEESF_EEENS5_IJSF_SB_EEEEEEEvNS4_8identityESZ_S19_vS1A_EENS_8epilogue10collective6detail29Sm90TmaWarpSpecializedAdapterINS1D_15DefaultEpilogueISI_SJ_SJ_NS1C_6thread17LinearCombinationISI_Li1EffLNS1H_9ScaleType4KindE0ELNS_15FloatRoundStyleE2ESI_EENS1_15EpilogueDefaultEEEEEvvEEEEvNT_6ParamsE)
        .other          _ZN7cutlass13device_kernelINS_4gemm6kernel13GemmUniversalIN4cute5tupleIJiiiiEEENS1_10collective13CollectiveMmaINS1_37MainloopSm90TmaGmmaWarpSpecializedFP8ILi11ENS5_IJNS4_1CILi1EEESB_SB_EEENS1_32KernelTmaWarpSpecializedPingpongEEENS5_IJNSA_ILi64EEENSA_ILi256EEESF_EEENS_12float_e5m2_tENS5_IJlSB_lEEESI_SJ_NS4_8TiledMMAINS4_8MMA_AtomIJNS4_4SM904GMMA31MMA_64x256x32_F32E5M2E5M2_SS_TNILNSN_7ScaleInE1ELSP_1EEEEEENS4_6LayoutISC_NS5_IJNSA_ILi0EEEST_ST_EEEEENS5_IJNS4_10UnderscoreESW_SW_EEEEENS4_13SM90_TMA_LOADENS4_14ComposedLayoutINS4_7SwizzleILi2ELi4ELi3EEENS4_18smem_ptr_flag_bitsILi8EEENSS_INS5_IJNSA_ILi8EEESF_EEENS5_IJSF_SB_EEEEEEEvNS4_8identityESZ_S19_vS1A_EENS_8epilogue10collective6detail29Sm90TmaWarpSpecializedAdapterINS1D_15DefaultEpilogueISI_SJ_SJ_NS1C_6thread17LinearCombinationISI_Li1EffLNS1H_9ScaleType4KindE0ELNS_15FloatRoundStyleE2ESI_EENS1_15EpilogueDefaultEEEEEvvEEEEvNT_6ParamsE,@"STO_CUDA_ENTRY STV_DEFAULT"
_ZN7cutlass13device_kernelINS_4gemm6kernel13GemmUniversalIN4cute5tupleIJiiiiEEENS1_10collective13CollectiveMmaINS1_37MainloopSm90TmaGmmaWarpSpecializedFP8ILi11ENS5_IJNS4_1CILi1EEESB_SB_EEENS1_32KernelTmaWarpSpecializedPingpongEEENS5_IJNSA_ILi64EEENSA_ILi256EEESF_EEENS_12float_e5m2_tENS5_IJlSB_lEEESI_SJ_NS4_8TiledMMAINS4_8MMA_AtomIJNS4_4SM904GMMA31MMA_64x256x32_F32E5M2E5M2_SS_TNILNSN_7ScaleInE1ELSP_1EEEEEENS4_6LayoutISC_NS5_IJNSA_ILi0EEEST_ST_EEEEENS5_IJNS4_10UnderscoreESW_SW_EEEEENS4_13SM90_TMA_LOADENS4_14ComposedLayoutINS4_7SwizzleILi2ELi4ELi3EEENS4_18smem_ptr_flag_bitsILi8EEENSS_INS5_IJNSA_ILi8EEESF_EEENS5_IJSF_SB_EEEEEEEvNS4_8identityESZ_S19_vS1A_EENS_8epilogue10collective6detail29Sm90TmaWarpSpecializedAdapterINS1D_15DefaultEpilogueISI_SJ_SJ_NS1C_6thread17LinearCombinationISI_Li1EffLNS1H_9ScaleType4KindE0ELNS_15FloatRoundStyleE2ESI_EENS1_15EpilogueDefaultEEEEEvvEEEEvNT_6ParamsE:
[----:B------:R-:W0:Y:S02]  /*0000*/  LDC R1, c[0x0][0x28] ;  /* 0x00000a00ff017b82 */ /* 0x000e240000000800 */
[----:B0-----:R-:W-:Y:S01]  /*0010*/  VIADD R1, R1, 0xfffffef0 ;  /* 0xfffffef001017836 */ /* 0x001fe20000000000 */
[----:B------:R-:W0:Y:S01]  /*0020*/  S2R R2, SR_TID.X ;  /* 0x0000000000027919 */ /* 0x000e220000002100 */
[----:B------:R-:W-:Y:S01]  /*0030*/  ELECT P0, URZ, PT ;  /* 0x00000000003f782f */ /* 0x000fe20003800000 */
[----:B------:R-:W-:Y:S01]  /*0040*/  BSSY B0, `(.L_x_0) ;  /* 0x0000014000007945 */ /* 0x000fe20003800000 */
[----:B0-----:R-:W-:-:S05]  /*0050*/  SHF.R.U32.HI R0, RZ, 0x5, R2 ;  /* 0x00000005ff007819 */ /* 0x001fca0000011602 */
[----:B------:R-:W0:Y:S02]  /*0060*/  SHFL.IDX PT, R3, R0, RZ, 0x1f ;  /* 0x00001fff00037589 */ /* 0x000e2400000e0000 */
[----:B0-----:R-:W-:Y:S02]  /*0070*/  R2UR UR6, R3 ;  /* 0x00000000030672ca */ /* 0x001fe400000e0000 */
[----:B------:R-:W-:-:S05]  /*0080*/  SHF.R.U32.HI R3, RZ, 0x7, R2 ;  /* 0x00000007ff037819 */ /* 0x000fca0000011602 */
[----:B------:R0:W1:Y:S06]  /*0090*/  SHFL.IDX PT, R4, R3, RZ, 0x1f ;  /* 0x00001fff03047589 */ /* 0x00006c00000e0000 */
[----:B------:R-:W-:Y:S02]  /*00a0*/  USHF.R.S32.HI UR4, URZ, 0x1f, UR6 ;  /* 0x0000001f3f047899 */ /* 0x000fe40008011406 */
[----:B------:R-:W-:Y:S02]  /*00b0*/  ISETP.NE.OR P0, PT, RZ, UR6, !P0 ;  /* 0x00000006ff007c0c */ /* 0x000fe4000c705670 */
[----:B------:R-:W-:-:S04]  /*00c0*/  ULEA.HI UR4, UR4, UR6, URZ, 0x2 ;  /* 0x0000000604047291 */ /* 0x000fc8000f8f103f */
[----:B------:R-:W-:-:S04]  /*00d0*/  ULOP3.LUT UR4, UR4, 0xfffffffc, URZ, 0xc0, !UPT ;  /* 0xfffffffc04047892 */ /* 0x000fc8000f8ec03f */
[----:B------:R-:W-:-:S03]  /*00e0*/  UIADD3 UR6, UR6, -UR4, URZ ;  /* 0x8000000406067290 */ /* 0x000fc6000fffe03f */
[----:B0-----:R-:W-:Y:S09]  /*00f0*/  @P0 BRA `(.L_x_1) ;  /* 0x0000000000200947 */ /* 0x001ff20003800000 */
[----:B------:R-:W-:Y:S02]  /*0100*/  ULDC.64 UR4, c[0x0][0x198] ;  /* 0x0000660000047ab9 */ /* 0x000fe40000000a00 */
[----:B------:R-:W-:Y:S02]  /*0110*/  UIADD3 UR8, UP0, UR4, 0xf0, URZ ;  /* 0x000000f004087890 */ /* 0x000fe4000ff1e03f */
[----:B------:R-:W-:Y:S02]  /*0120*/  UIADD3 UR4, UP1, UR4, 0x1f0, URZ ;  /* 0x000001f004047890 */ /* 0x000fe4000ff3e03f */
[----:B------:R-:W-:Y:S02]  /*0130*/  UIADD3.X UR9, URZ, UR5, URZ, UP0, !UPT ;  /* 0x000000053f097290 */ /* 0x000fe400087fe43f */
[----:B------:R-:W-:-:S07]  /*0140*/  UIADD3.X UR5, URZ, UR5, URZ, UP1, !UPT ;  /* 0x000000053f057290 */ /* 0x000fce0008ffe43f */
[----:B------:R0:W-:Y:S02]  /*0150*/  UTMACCTL.PF [UR8] ;  /* 0x00000000080079b9 */ /* 0x0001e40008040000 */
[----:B------:R0:W-:Y:S02]  /*0160*/  UTMACCTL.PF [UR4] ;  /* 0x00000000040079b9 */ /* 0x0001e40008040000 */
[----:B0-----:R-:W-:Y:S01]  /*0170*/  NOP ;  /* 0x0000000000007918 */ /* 0x001fe20000000000 */
.L_x_1:
[----:B------:R-:W-:Y:S05]  /*0180*/  BSYNC B0 ;  /* 0x0000000000007941 */ /* 0x000fea0003800000 */
.L_x_0:
[----:B------:R-:W0:Y:S01]  /*0190*/  SHFL.IDX PT, R5, R0, RZ, 0x1f ;  /* 0x00001fff00057589 */ /* 0x000e2200000e0000 */
[----:B-1----:R-:W-:Y:S01]  /*01a0*/  R2UR UR14, R4 ;  /* 0x00000000040e72ca */ /* 0x002fe200000e0000 */
[----:B------:R-:W-:-:S04]  /*01b0*/  UISETP.NE.AND UP0, UPT, UR6, 0x3, UPT ;  /* 0x000000030600788c */ /* 0x000fc8000bf05270 */
[----:B------:R-:W-:-:S08]  /*01c0*/  UISETP.EQ.OR UP0, UPT, UR6, URZ, !UP0 ;  /* 0x0000003f0600728c */ /* 0x000fd0000c702670 */
[----:B------:R-:W-:Y:S02]  /*01d0*/  UIADD3 UR12, UR14, -0x1, URZ ;  /* 0xffffffff0e0c7890 */ /* 0x000fe4000fffe03f */
[----:B------:R-:W-:Y:S02]  /*01e0*/  UISETP.EQ.AND UP0, UPT, UR14, URZ, UP0 ;  /* 0x0000003f0e00728c */ /* 0x000fe40008702270 */
[----:B------:R-:W-:Y:S02]  /*01f0*/  UISETP.GE.U32.AND UP1, UPT, UR12, 0x2, UPT ;  /* 0x000000020c00788c */ /* 0x000fe4000bf26070 */
[----:B------:R-:W-:Y:S01]  /*0200*/  USEL UR13, URZ, 0x1, !UP0 ;  /* 0x000000013f0d7887 */ /* 0x000fe2000c000000 */
[----:B0-----:R-:W-:-:S03]  /*0210*/  ISETP.NE.AND P0, PT, R5, RZ, PT ;  /* 0x000000ff0500720c */ /* 0x001fc60003f05270 */
[----:B------:R-:W-:-:S10]  /*0220*/  USEL UR13, UR13, 0x2, UP1 ;  /* 0x000000020d0d7887 */ /* 0x000fd40008800000 */
[----:B------:R-:W-:Y:S05]  /*0230*/  @P0 BRA `(.L_x_2) ;  /* 0x00000000009c0947 */ /* 0x000fea0003800000 */
[----:B------:R-:W-:Y:S01]  /*0240*/  ELECT P0, URZ, PT ;  /* 0x00000000003f782f */ /* 0x000fe20003800000 */
[----:B------:R-:W-:-:S12]  /*0250*/  BSSY B0, `(.L_x_2) ;  /* 0x0000025000007945 */ /* 0x000fd80003800000 */
[----:B------:R-:W-:Y:S05]  /*0260*/  @!P0 BRA `(.L_x_3) ;  /* 0x00000000008c8947 */ /* 0x000fea0003800000 */
[----:B------:R-:W0:Y:S01]  /*0270*/  S2UR UR7, SR_CgaCtaId ;  /* 0x00000000000779c3 */ /* 0x000e220000008800 */
[----:B------:R-:W-:Y:S01]  /*0280*/  UMOV UR4, 0x400 ;  /* 0x0000040000047882 */ /* 0x000fe20000000000 */
[----:B------:R-:W-:Y:S01]  /*0290*/  UMOV UR5, 0x1 ;  /* 0x0000000100057882 */ /* 0x000fe20000000000 */
[----:B------:R-:W-:Y:S02]  /*02a0*/  UMOV UR8, 0x80 ;  /* 0x0000008000087882 */ /* 0x000fe40000000000 */
[----:B------:R-:W-:-:S04]  /*02b0*/  UIADD3 UR8, -UR8, 0x100000, URZ ;  /* 0x0010000008087890 */ /* 0x000fc8000fffe13f */
[----:B------:R-:W-:Y:S02]  /*02c0*/  USHF.L.U32 UR9, UR8, 0xb, URZ ;  /* 0x0000000b08097899 */ /* 0x000fe4000800063f */
[----:B------:R-:W-:Y:S02]  /*02d0*/  USHF.L.U32 UR8, UR8, 0x1, URZ ;  /* 0x0000000108087899 */ /* 0x000fe4000800063f */
[----:B0-----:R-:W-:Y:S02]  /*02e0*/  ULEA UR7, UR7, UR4, 0x18 ;  /* 0x0000000407077291 */ /* 0x001fe4000f8ec03f */
[----:B------:R-:W-:-:S04]  /*02f0*/  UIADD3 UR4, -UR5, 0x100000, URZ ;  /* 0x0010000005047890 */ /* 0x000fc8000fffe13f */
[----:B------:R-:W-:Y:S02]  /*0300*/  USHF.L.U32 UR5, UR4, 0xb, URZ ;  /* 0x0000000b04057899 */ /* 0x000fe4000800063f */
[----:B------:R-:W-:Y:S01]  /*0310*/  USHF.L.U32 UR4, UR4, 0x1, URZ ;  /* 0x0000000104047899 */ /* 0x000fe2000800063f */
[----:B------:R-:W0:Y:S11]  /*0320*/  FENCE.VIEW.ASYNC.S ;  /* 0x00000000000073c6 */ /* 0x000e360000000000 */
[----:B0-----:R0:W1:Y:S01]  /*0330*/  SYNCS.EXCH.64 URZ, [UR7], UR4 ;  /* 0x00000004073f75b2 */ /* 0x0010620008000100 */
[----:B------:R0:W2:Y:S01]  /*0340*/  SYNCS.EXCH.64 URZ, [UR7+0x58], UR8 ;  /* 0x00005808073f75b2 */ /* 0x0000a20008000100 */
[----:B------:R0:W3:Y:S01]  /*0350*/  SYNCS.EXCH.64 URZ, [UR7+0x8], UR4 ;  /* 0x00000804073f75b2 */ /* 0x0000e20008000100 */
[----:B------:R0:W4:Y:S01]  /*0360*/  SYNCS.EXCH.64 URZ, [UR7+0x60], UR8 ;  /* 0x00006008073f75b2 */ /* 0x0001220008000100 */
[----:B------:R0:W0:Y:S01]  /*0370*/  SYNCS.EXCH.64 URZ, [UR7+0x10], UR4 ;  /* 0x00001004073f75b2 */ /* 0x0000220008000100 */
        /* <DEDUP_REMOVED lines=17> */
[----:B------:R-:W-:Y:S01]  /*0490*/  NOP ;  /* 0x0000000000007918 */ /* 0x000fe20000000000 */
.L_x_3:
[----:B0-----:R-:W-:Y:S05]  /*04a0*/  BSYNC B0 ;  /* 0x0000000000007941 */ /* 0x001fea0003800000 */
.L_x_2:
[----:B------:R-:W0:Y:S01]  /*04b0*/  SHFL.IDX PT, R5, R0, RZ, 0x1f ;  /* 0x00001fff00057589 */ /* 0x000e2200000e0000 */
[----:B------:R-:W-:Y:S01]  /*04c0*/  ELECT P0, URZ, PT ;  /* 0x00000000003f782f */ /* 0x000fe20003800000 */
[----:B------:R-:W-:Y:S01]  /*04d0*/  NOP ;  /* 0x0000000000007918 */ /* 0x000fe20000000000 */
[----:B------:R-:W-:Y:S01]  /*04e0*/  ELECT P1, URZ, PT ;  /* 0x00000000003f782f */ /* 0x000fe20003820000 */
[----:B------:R-:W5:Y:S01]  /*04f0*/  SHFL.IDX PT, R4, R0, RZ, 0x1f ;  /* 0x00001fff00047589 */ /* 0x000f6200000e0000 */
[----:B------:R-:W-:Y:S01]  /*0500*/  UMOV UR4, 0x20 ;  /* 0x0000002000047882 */ /* 0x000fe20000000000 */
[----:B------:R-:W-:Y:S01]  /*0510*/  UMOV UR9, 0x80 ;  /* 0x0000008000097882 */ /* 0x000fe20000000000 */
[----:B------:R-:W-:Y:S01]  /*0520*/  NOP ;  /* 0x0000000000007918 */ /* 0x000fe20000000000 */
[----:B------:R1:W2:Y:S01]  /*0530*/  SHFL.IDX PT, R0, R3, RZ, 0x1f ;  /* 0x00001fff03007589 */ /* 0x0002a200000e0000 */
[----:B------:R-:W-:Y:S01]  /*0540*/  ULDC.64 UR22, c[0x0][0x208] ;  /* 0x0000820000167ab9 */ /* 0x000fe20000000a00 */
[----:B-1----:R-:W-:-:S04]  /*0550*/  SHF.R.S32.HI R3, RZ, 0x1f, R2 ;  /* 0x0000001fff037819 */ /* 0x002fc80000011402 */
[----:B------:R-:W-:Y:S02]  /*0560*/  LEA.HI R3, R3, R2, RZ, 0x7 ;  /* 0x0000000203037211 */ /* 0x000fe400078f38ff */
[----:B0-----:R-:W-:Y:S02]  /*0570*/  ISETP.NE.OR P0, PT, R5, RZ, !P0 ;  /* 0x000000ff0500720c */ /* 0x001fe40004705670 */
[----:B------:R-:W-:Y:S02]  /*0580*/  LOP3.LUT R3, R3, 0xffffff80, RZ, 0xc0, !PT ;  /* 0xffffff8003037812 */ /* 0x000fe400078ec0ff */
[----:B-----5:R-:W-:-:S03]  /*0590*/  ISETP.NE.OR P1, PT, R4, RZ, !P1 ;  /* 0x000000ff0400720c */ /* 0x020fc60004f25670 */
[----:B------:R-:W-:Y:S01]  /*05a0*/  IMAD.IADD R3, R2, 0x1, -R3 ;  /* 0x0000000102037824 */ /* 0x000fe200078e0a03 */
[----:B--2---:R-:W-:-:S05]  /*05b0*/  R2UR UR17, R0 ;  /* 0x00000000001172ca */ /* 0x004fca00000e0000 */
[----:B------:R-:W-:-:S04]  /*05c0*/  VOTEU.ALL UP0, P0 ;  /* 0x00000000003f7886 */ /* 0x000fc80000000000 */
[----:B------:R-:W-:Y:S01]  /*05d0*/  VOTEU.ALL UP1, P1 ;  /* 0x00000000003f7886 */ /* 0x000fe20000820000 */
[----:B------:R-:W0:Y:S01]  /*05e0*/  @!UP0 S2UR UR8, SR_CgaCtaId ;  /* 0x00000000000889c3 */ /* 0x000e220000008800 */
[----:B------:R-:W-:Y:S01]  /*05f0*/  @!UP0 UMOV UR7, 0x400 ;  /* 0x0000040000078882 */ /* 0x000fe20000000000 */
[----:B------:R-:W-:-:S04]  /*0600*/  @!UP0 UIADD3 UR4, -UR4, 0x100000, URZ ;  /* 0x0010000004048890 */ /* 0x000fc8000fffe13f */
[----:B------:R-:W-:Y:S02]  /*0610*/  @!UP0 USHF.L.U32 UR5, UR4, 0xb, URZ ;  /* 0x0000000b04058899 */ /* 0x000fe4000800063f */
[----:B------:R-:W-:Y:S01]  /*0620*/  @!UP0 USHF.L.U32 UR4, UR4, 0x1, URZ ;  /* 0x0000000104048899 */ /* 0x000fe2000800063f */
[----:B------:R-:W-:Y:S01]  /*0630*/  @!UP1 UMOV UR10, 0x400 ;  /* 0x00000400000a9882 */ /* 0x000fe20000000000 */
[----:B------:R-:W-:Y:S01]  /*0640*/  VOTEU.ALL UP2, P1 ;  /* 0x00000000003f7886 */ /* 0x000fe20000840000 */
[----:B------:R-:W-:Y:S01]  /*0650*/  VOTEU.ALL UP3, P1 ;  /* 0x00000000003f7886 */ /* 0x000fe20000860000 */
[----:B------:R-:W-:Y:S01]  /*0660*/  VOTEU.ALL UP4, P1 ;  /* 0x00000000003f7886 */ /* 0x000fe20000880000 */
[----:B------:R-:W1:Y:S01]  /*0670*/  @!UP1 S2UR UR11, SR_CgaCtaId ;  /* 0x00000000000b99c3 */ /* 0x000e620000008800 */
[----:B------:R-:W-:Y:S01]  /*0680*/  VOTEU.ALL UP5, P1 ;  /* 0x00000000003f7886 */ /* 0x000fe200008a0000 */
[----:B------:R-:W-:Y:S01]  /*0690*/  ISETP.NE.AND P1, PT, RZ, UR14, PT ;  /* 0x0000000eff007c0c */ /* 0x000fe2000bf25270 */
[----:B0-----:R-:W-:-:S02]  /*06a0*/  @!UP0 ULEA UR7, UR8, UR7, 0x18 ;  /* 0x0000000708078291 */ /* 0x001fc4000f8ec03f */
[----:B------:R-:W-:-:S04]  /*06b0*/  @!UP1 UIADD3 UR8, -UR9, 0x100000, URZ ;  /* 0x0010000009089890 */ /* 0x000fc8000fffe13f */
[----:B------:R-:W-:Y:S02]  /*06c0*/  @!UP1 USHF.L.U32 UR9, UR8, 0xb, URZ ;  /* 0x0000000b08099899 */ /* 0x000fe4000800063f */
[----:B------:R-:W-:Y:S01]  /*06d0*/  @!UP1 USHF.L.U32 UR8, UR8, 0x1, URZ ;  /* 0x0000000108089899 */ /* 0x000fe2000800063f */
[----:B------:R-:W-:Y:S01]  /*06e0*/  VOTEU.ALL UP0, P0 ;  /* 0x00000000003f7886 */ /* 0x000fe20000000000 */
[----:B-1----:R-:W-:Y:S01]  /*06f0*/  @!UP1 ULEA UR10, UR11, UR10, 0x18 ;  /* 0x0000000a0b0a9291 */ /* 0x002fe2000f8ec03f */
[----:B------:R-:W-:Y:S01]  /*0700*/  VOTEU.ALL UP1, P0 ;  /* 0x00000000003f7886 */ /* 0x000fe20000020000 */
[----:B------:R-:W0:Y:S02]  /*0710*/  FENCE.VIEW.ASYNC.S ;  /* 0x00000000000073c6 */ /* 0x000e240000000000 */
[----:B0-----:R-:W3:Y:S02]  /*0720*/  @!UP0 SYNCS.EXCH.64 URZ, [UR7+0xe0], UR4 ;  /* 0x0000e004073f85b2 */ /* 0x001ee40008000100 */
[----:B------:R0:W3:Y:S01]  /*0730*/  @!UP1 SYNCS.EXCH.64 URZ, [UR7+0xe8], UR4 ;  /* 0x0000e804073f95b2 */ /* 0x0000e20008000100 */
[----:B------:R-:W-:Y:S01]  /*0740*/  NOP ;  /* 0x0000000000007918 */ /* 0x000fe20000000000 */
[----:B0-----:R-:W-:-:S02]  /*0750*/  ULDC.64 UR4, c[0x0][0x598] ;  /* 0x0001660000047ab9 */ /* 0x001fc40000000a00 */
[----:B------:R-:W-:Y:S02]  /*0760*/  ISETP.NE.U32.AND P0, PT, RZ, UR4, PT ;  /* 0x00000004ff007c0c */ /* 0x000fe4000bf05070 */
[----:B------:R0:W3:Y:S02]  /*0770*/  @!UP2 SYNCS.EXCH.64 URZ, [UR10+0xc0], UR8 ;  /* 0x0000c0080a3fa5b2 */ /* 0x0000e40008000100 */
[----:B------:R-:W-:Y:S01]  /*0780*/  ISETP.NE.AND.EX P0, PT, RZ, UR5, PT, P0 ;  /* 0x00000005ff007c0c */ /* 0x000fe2000bf05300 */
[----:B------:R0:W3:Y:S01]  /*0790*/  @!UP3 SYNCS.EXCH.64 URZ, [UR10+0xc8], UR8 ;  /* 0x0000c8080a3fb5b2 */ /* 0x0000e20008000100 */
[----:B------:R0:W3:Y:S01]  /*07a0*/  @!UP4 SYNCS.EXCH.64 URZ, [UR10+0xd0], UR8 ;  /* 0x0000d0080a3fc5b2 */ /* 0x0000e20008000100 */
[----:B------:R0:W3:Y:S01]  /*07b0*/  @!UP5 SYNCS.EXCH.64 URZ, [UR10+0xd8], UR8 ;  /* 0x0000d8080a3fd5b2 */ /* 0x0000e20008000100 */
[----:B------:R-:W-:Y:S01]  /*07c0*/  NOP ;  /* 0x0000000000007918 */ /* 0x000fe20000000000 */
[----:B---34-:R-:W-:Y:S08]  /*07d0*/  BAR.SYNC.DEFER_BLOCKING 0x0 ;  /* 0x0000000000007b1d */ /* 0x018ff00000010000 */
[----:B0-----:R-:W-:Y:S05]  /*07e0*/  @!P0 BRA `(.L_x_4) ;  /* 0x0000000000208947 */ /* 0x001fea0003800000 */
[----:B------:R-:W0:Y:S02]  /*07f0*/  LDC.64 R4, c[0x0][0x598] ;  /* 0x00016600ff047b82 */ /* 0x000e240000000a00 */
[----:B0-----:R-:W2:Y:S02]  /*0800*/  LDG.E.64 R4, desc[UR22][R4.64] ;  /* 0x0000001604047981 */ /* 0x001ea4000c1e1b00 */
[----:B--2---:R-:W-:-:S04]  /*0810*/  ISETP.NE.U32.AND P0, PT, R4, RZ, PT ;  /* 0x000000ff0400720c */ /* 0x004fc80003f05070 */
[----:B------:R-:W-:-:S13]  /*0820*/  ISETP.NE.AND.EX P0, PT, R5, RZ, PT, P0 ;  /* 0x000000ff0500720c */ /* 0x000fda0003f05300 */
[----:B------:R-:W-:Y:S05]  /*0830*/  @!P0 BRA `(.L_x_4) ;  /* 0x00000000000c8947 */ /* 0x000fea0003800000 */
[----:B------:R-:W2:Y:S02]  /*0840*/  LD.E R4, desc[UR22][R4.64] ;  /* 0x0000001604047980 */ /* 0x000ea4000c101900 */
[----:B--2---:R-:W-:Y:S01]  /*0850*/  R2UR UR24, R4 ;  /* 0x00000000041872ca */ /* 0x004fe200000e0000 */
[----:B------:R-:W-:-:S14]  /*0860*/  BRA `(.L_x_5) ;  /* 0x0000000000247947 */ /* 0x000fdc0003800000 */
.L_x_4:
[----:B------:R-:W-:Y:S02]  /*0870*/  ULDC.64 UR4, c[0x0][0x588] ;  /* 0x0001620000047ab9 */ /* 0x000fe40000000a00 */
[----:B------:R-:W-:-:S04]  /*0880*/  ISETP.NE.U32.AND P0, PT, RZ, UR4, PT ;  /* 0x00000004ff007c0c */ /* 0x000fc8000bf05070 */
[----:B------:R-:W-:-:S13]  /*0890*/  ISETP.NE.AND.EX P0, PT, RZ, UR5, PT, P0 ;  /* 0x00000005ff007c0c */ /* 0x000fda000bf05300 */
[----:B------:R-:W-:Y:S05]  /*08a0*/  @!P0 BRA `(.L_x_6) ;  /* 0x0000000000108947 */ /* 0x000fea0003800000 */
[----:B------:R-:W0:Y:S02]  /*08b0*/  LDC.64 R4, c[0x0][0x588] ;  /* 0x00016200ff047b82 */ /* 0x000e240000000a00 */
[----:B0-----:R-:W2:Y:S02]  /*08c0*/  LDG.E R4, desc[UR22][R4.64] ;  /* 0x0000001604047981 */ /* 0x001ea4000c1e1900 */
[----:B--2---:R-:W-:Y:S01]  /*08d0*/  R2UR UR24, R4 ;  /* 0x00000000041872ca */ /* 0x004fe200000e0000 */
[----:B------:R-:W-:-:S14]  /*08e0*/  BRA `(.L_x_5) ;  /* 0x0000000000047947 */ /* 0x000fdc0003800000 */
.L_x_6:
[----:B------:R-:W-:-:S05]  /*08f0*/  ULDC UR24, c[0x0][0x580] ;  /* 0x0001600000187ab9 */ /* 0x000fca0000000800 */
.L_x_5:
[----:B------:R-:W-:Y:S02]  /*0900*/  ULDC.64 UR4, c[0x0][0x5a0] ;  /* 0x0001680000047ab9 */ /* 0x000fe40000000a00 */
[----:B------:R-:W-:-:S04]  /*0910*/  ISETP.NE.U32.AND P0, PT, RZ, UR4, PT ;  /* 0x00000004ff007c0c */ /* 0x000fc8000bf05070 */
[----:B------:R-:W-:-:S13]  /*0920*/  ISETP.NE.AND.EX P0, PT, RZ, UR5, PT, P0 ;  /* 0x00000005ff007c0c */ /* 0x000fda000bf05300 */
[----:B------:R-:W-:Y:S05]  /*0930*/  @!P0 BRA `(.L_x_7) ;  /* 0x0000000000208947 */ /* 0x000fea0003800000 */
        /* <DEDUP_REMOVED lines=8> */
.L_x_7:
        /* <DEDUP_REMOVED lines=8> */
.L_x_9:
[----:B------:R-:W-:-:S05]  /*0a40*/  ULDC UR25, c[0x0][0x584] ;  /* 0x0001610000197ab9 */ /* 0x000fca0000000800 */
.L_x_8:
[----:B------:R-:W0:Y:S01]  /*0a50*/  LDC R0, c[0x0][0x65c] ;  /* 0x00019700ff007b82 */ /* 0x000e220000000800 */
[----:B------:R-:W1:Y:S01]  /*0a60*/  S2R R12, SR_CTAID.Y ;  /* 0x00000000000c7919 */ /* 0x000e620000002600 */
[----:B------:R-:W-:Y:S01]  /*0a70*/  IMAD.MOV.U32 R5, RZ, RZ, RZ ;  /* 0x000000ffff057224 */ /* 0x000fe200078e00ff */
[----:B------:R-:W-:Y:S01]  /*0a80*/  UISETP.NE.AND UP0, UPT, UR14, 0x2, UPT ;  /* 0x000000020e00788c */ /* 0x000fe2000bf05270 */
[----:B------:R-:W2:Y:S01]  /*0a90*/  S2R R4, SR_CTAID.X ;  /* 0x0000000000047919 */ /* 0x000ea20000002500 */
[----:B------:R-:W-:Y:S01]  /*0aa0*/  ULDC UR7, c[0x0][0x28c] ;  /* 0x0000a30000077ab9 */ /* 0x000fe20000000800 */
[----:B------:R-:W-:Y:S01]  /*0ab0*/  UMOV UR5, URZ ;  /* 0x0000003f00057c82 */ /* 0x000fe20008000000 */
[----:B------:R-:W-:Y:S02]  /*0ac0*/  UIADD3 UR7, UR7, 0x3f, URZ ;  /* 0x0000003f07077890 */ /* 0x000fe4000fffe03f */
[----:B------:R-:W-:Y:S01]  /*0ad0*/  PLOP3.LUT P0, PT, PT, PT, UP0, 0x80, 0x0 ;  /* 0x000000000000781c */ /* 0x000fe20003f0f008 */
[----:B------:R-:W-:Y:S01]  /*0ae0*/  UMOV UR4, URZ ;  /* 0x0000003f00047c82 */ /* 0x000fe20008000000 */
[----:B------:R-:W-:Y:S01]  /*0af0*/  ULDC.64 UR18, c[0x0][0x650] ;  /* 0x0001940000127ab9 */ /* 0x000fe20000000a00 */
[----:B------:R-:W-:-:S04]  /*0b00*/  USHF.R.S32.HI UR10, URZ, 0x1f, UR7 ;  /* 0x0000001f3f0a7899 */ /* 0x000fc80008011407 */
[----:B------:R-:W-:-:S04]  /*0b10*/  ULEA.HI UR10, UR10, UR7, URZ, 0x6 ;  /* 0x000000070a0a7291 */ /* 0x000fc8000f8f303f */
[----:B------:R-:W-:Y:S01]  /*0b20*/  USHF.R.S32.HI UR14, URZ, 0x6, UR10 ;  /* 0x000000063f0e7899 */ /* 0x000fe2000801140a */
[----:B0-----:R-:W-:-:S13]  /*0b30*/  ISETP.NE.AND P2, PT, R0, 0x1, PT ;  /* 0x000000010000780c */ /* 0x001fda0003f45270 */
[----:B------:R-:W2:Y:S01]  /*0b40*/  @P2 LDC R9, c[0x0][0x10] ;  /* 0x00000400ff092b82 */ /* 0x000ea20000000800 */
[----:B-1----:R-:W-:Y:S02]  /*0b50*/  @P2 IMAD.MOV.U32 R6, RZ, RZ, R12 ;  /* 0x000000ffff062224 */ /* 0x002fe400078e000c */
[----:B------:R-:W-:-:S05]  /*0b60*/  @P2 IMAD.MOV.U32 R7, RZ, RZ, RZ ;  /* 0x000000ffff072224 */ /* 0x000fca00078e00ff */
[----:B------:R-:W0:Y:S01]  /*0b70*/  @!P2 LDC R11, c[0x0][0xc] ;  /* 0x00000300ff0bab82 */ /* 0x000e220000000800 */
[----:B------:R-:W-:Y:S01]  /*0b80*/  ULDC UR8, c[0x0][0xc] ;  /* 0x0000030000087ab9 */ /* 0x000fe20000000800 */
[----:B------:R-:W-:Y:S01]  /*0b90*/  ULDC UR9, c[0x0][0x10] ;  /* 0x0000040000097ab9 */ /* 0x000fe20000000800 */
[----:B------:R-:W-:Y:S01]  /*0ba0*/  ULDC UR7, c[0x0][0x14] ;  /* 0x0000050000077ab9 */ /* 0x000fe20000000800 */
[----:B------:R-:W-:-:S04]  /*0bb0*/  UIMAD.WIDE.U32 UR8, UR8, UR9, URZ ;  /* 0x00000009080872a5 */ /* 0x000fc8000f8e003f */
[----:B------:R-:W-:Y:S02]  /*0bc0*/  UIMAD.WIDE.U32 UR20, UR8, UR7, URZ ;  /* 0x00000007081472a5 */ /* 0x000fe4000f8e003f */
[----:B------:R-:W-:-:S04]  /*0bd0*/  UIMAD UR15, UR9, UR7, URZ ;  /* 0x00000007090f72a4 */ /* 0x000fc8000f8e023f */
[----:B------:R-:W-:Y:S01]  /*0be0*/  UIADD3 UR15, UR21, UR15, URZ ;  /* 0x0000000f150f7290 */ /* 0x000fe2000fffe03f */
[----:B--2---:R-:W-:-:S04]  /*0bf0*/  @P2 IMAD.WIDE.U32 R8, R4, R9, R6 ;  /* 0x0000000904082225 */ /* 0x004fc800078e0006 */
[----:B------:R-:W-:Y:S02]  /*0c00*/  @P2 IMAD.MOV.U32 R13, RZ, RZ, R8 ;  /* 0x000000ffff0d2224 */ /* 0x000fe400078e0008 */
[----:B0-----:R-:W-:-:S04]  /*0c10*/  @!P2 IMAD.WIDE.U32 R6, R11, R12, R4 ;  /* 0x0000000c0b06a225 */ /* 0x001fc800078e0004 */
[----:B------:R-:W-:Y:S02]  /*0c20*/  @P2 IMAD.MOV.U32 R11, RZ, RZ, RZ ;  /* 0x000000ffff0b2224 */ /* 0x000fe400078e00ff */
[----:B------:R-:W-:Y:S02]  /*0c30*/  @!P2 IMAD.MOV.U32 R13, RZ, RZ, R6 ;  /* 0x000000ffff0da224 */ /* 0x000fe400078e0006 */
[----:B------:R-:W-:Y:S02]  /*0c40*/  @P2 IMAD.IADD R10, R9, 0x1, R11 ;  /* 0x00000001090a2824 */ /* 0x000fe400078e020b */
[----:B------:R-:W-:Y:S01]  /*0c50*/  @!P2 IMAD.MOV.U32 R10, RZ, RZ, R7 ;  /* 0x000000ffff0aa224 */ /* 0x000fe200078e0007 */
[----:B------:R0:W-:Y:S01]  /*0c60*/  STL [R1+0x80], R13 ;  /* 0x0000800d01007387 */ /* 0x0001e20000100800 */
[----:B------:R-:W-:Y:S02]  /*0c70*/  IMAD.MOV.U32 R18, RZ, RZ, R13 ;  /* 0x000000ffff127224 */ /* 0x000fe400078e000d */
[----:B------:R-:W-:Y:S01]  /*0c80*/  IMAD.MOV.U32 R19, RZ, RZ, R10 ;  /* 0x000000ffff137224 */ /* 0x000fe200078e000a */
[----:B------:R0:W-:Y:S01]  /*0c90*/  STL [R1+0x7c], R10 ;  /* 0x00007c0a01007387 */ /* 0x0001e20000100800 */
[----:B------:R-:W-:Y:S05]  /*0ca0*/  @P0 BRA `(.L_x_10) ;  /* 0x0000000000280947 */ /* 0x000fea0003800000 */
[----:B------:R-:W-:Y:S01]  /*0cb0*/  IADD3 R18, P0, R18, UR20, RZ ;  /* 0x0000001412127c10 */ /* 0x000fe2000ff1e0ff */
[----:B------:R-:W-:Y:S02]  /*0cc0*/  UISETP.GE.U32.AND UP0, UPT, UR14, 0xb, UPT ;  /* 0x0000000b0e00788c */ /* 0x000fe4000bf06070 */
[----:B------:R-:W-:Y:S01]  /*0cd0*/  UIMAD.WIDE.U32 UR4, UR14, -0x45d1745d, URZ ;  /* 0xba2e8ba30e0478a5 */ /* 0x000fe2000f8e003f */
[----:B------:R-:W-:Y:S01]  /*0ce0*/  IADD3.X R19, R19, UR15, RZ, P0, !PT ;  /* 0x0000000f13137c10 */ /* 0x000fe200087fe4ff */
[----:B------:R1:W-:Y:S02]  /*0cf0*/  STL [R1+0x80], R18 ;  /* 0x0000801201007387 */ /* 0x0003e40000100800 */
[----:B------:R-:W-:Y:S02]  /*0d00*/  USHF.R.U32.HI UR5, URZ, 0x3, UR5 ;  /* 0x000000033f057899 */ /* 0x000fe40008011605 */
[----:B------:R1:W-:Y:S01]  /*0d10*/  STL [R1+0x7c], R19 ;  /* 0x00007c1301007387 */ /* 0x0003e20000100800 */
[----:B------:R-:W-:-:S02]  /*0d20*/  UMOV UR4, URZ ;  /* 0x0000003f00047c82 */ /* 0x000fc40008000000 */
[----:B------:R-:W-:Y:S02]  /*0d30*/  @UP0 ULOP3.LUT UR4, UR5, 0x1, URZ, 0xc0, !UPT ;  /* 0x0000000105040892 */ /* 0x000fe4000f8ec03f */
[----:B------:R-:W-:-:S12]  /*0d40*/  UIMAD UR5, UR5, -0xb, UR14 ;  /* 0xfffffff5050578a4 */ /* 0x000fd8000f8e020e */
.L_x_10:
[----:B------:R-:W-:Y:S01]  /*0d50*/  IMAD.MOV.U32 R8, RZ, RZ, -0x1 ;  /* 0xffffffffff087424 */ /* 0x000fe200078e00ff */
[----:B------:R-:W-:Y:S01]  /*0d60*/  ISETP.GE.U32.AND P0, PT, R18, UR18, PT ;  /* 0x0000001212007c0c */ /* 0x000fe2000bf06070 */
[----:B------:R-:W-:Y:S01]  /*0d70*/  IMAD.MOV.U32 R6, RZ, RZ, -0x1 ;  /* 0xffffffffff067424 */ /* 0x000fe200078e00ff */
[----:B------:R-:W-:Y:S01]  /*0d80*/  PRMT R0, RZ, 0x7610, R0 ;  /* 0x00007610ff007816 */ /* 0x000fe20000000000 */
[----:B------:R-:W-:Y:S01]  /*0d90*/  IMAD.MOV.U32 R7, RZ, RZ, -0x1 ;  /* 0xffffffffff077424 */ /* 0x000fe200078e00ff */
[----:B------:R2:W-:Y:S01]  /*0da0*/  STL [R1+0x84], R8 ;  /* 0x0000840801007387 */ /* 0x0005e20000100800 */
[----:B------:R-:W-:-:S03]  /*0db0*/  ISETP.GE.U32.AND.EX P0, PT, R19, UR19, PT, P0 ;  /* 0x0000001313007c0c */ /* 0x000fc6000bf06100 */
[----:B------:R2:W-:Y:S04]  /*0dc0*/  STL [R1+0x78], R6 ;  /* 0x0000780601007387 */ /* 0x0005e80000100800 */
[----:B------:R2:W-:Y:S06]  /*0dd0*/  STL [R1+0x88], R7 ;  /* 0x0000880701007387 */ /* 0x0005ec0000100800 */
[----:B------:R-:W-:Y:S05]  /*0de0*/  @P0 BRA `(.L_x_11) ;  /* 0x0000000400680947 */ /* 0x000fea0003800000 */
[----:B------:R-:W3:Y:S01]  /*0df0*/  LDC.64 R14, c[0x0][0x628] ;  /* 0x00018a00ff0e7b82 */ /* 0x000ee20000000a00 */
[----:B--2---:R-:W-:Y:S02]  /*0e00*/  IMAD.MOV.U32 R6, RZ, RZ, R18 ;  /* 0x000000ffff067224 */ /* 0x004fe400078e0012 */
[----:B------:R-:W-:-:S05]  /*0e10*/  IMAD.MOV.U32 R7, RZ, RZ, R19 ;  /* 0x000000ffff077224 */ /* 0x000fca00078e0013 */
[----:B------:R-:W2:Y:S08]  /*0e20*/  LDC R0, c[0x0][0x630] ;  /* 0x00018c00ff007b82 */ /* 0x000eb00000000800 */
[----:B------:R-:W4:Y:S01]  /*0e30*/  LDC.64 R16, c[0x0][0x620] ;  /* 0x00018800ff107b82 */ /* 0x000f220000000a00 */
[----:B---3--:R-:W-:-:S04]  /*0e40*/  ISETP.NE.U32.AND P0, PT, R14, RZ, PT ;  /* 0x000000ff0e00720c */ /* 0x008fc80003f05070 */
[----:B------:R-:W-:-:S13]  /*0e50*/  ISETP.NE.AND.EX P0, PT, R15, RZ, PT, P0 ;  /* 0x000000ff0f00720c */ /* 0x000fda0003f05300 */
[----:B--2-4-:R-:W-:Y:S05]  /*0e60*/  @!P0 BRA `(.L_x_12) ;  /* 0x0000000000288947 */ /* 0x014fea0003800000 */
[----:B------:R-:W2:Y:S02]  /*0e70*/  LDC R11, c[0x0][0x634] ;  /* 0x00018d00ff0b7b82 */ /* 0x000ea40000000800 */
[----:B--2---:R-:W-:-:S05]  /*0e80*/  IADD3 R11, P0, R18, R11, RZ ;  /* 0x0000000b120b7210 */ /* 0x004fca0007f1e0ff */
[----:B0-----:R-:W-:-:S04]  /*0e90*/  IMAD.X R13, RZ, RZ, R19, P0 ;  /* 0x000000ffff0d7224 */ /* 0x001fc800000e0613 */
[----:B------:R-:W-:-:S04]  /*0ea0*/  IMAD.WIDE.U32 R6, R13, R14, RZ ;  /* 0x0000000e0d067225 */ /* 0x000fc800078e00ff */
[----:B------:R-:W-:-:S04]  /*0eb0*/  IMAD.WIDE.U32 R8, P0, R11, R15, R6 ;  /* 0x0000000f0b087225 */ /* 0x000fc80007800006 */
[----:B------:R-:W-:-:S04]  /*0ec0*/  IMAD.WIDE.U32 R6, R11, R14, RZ ;  /* 0x0000000e0b067225 */ /* 0x000fc800078e00ff */
[----:B------:R-:W-:Y:S01]  /*0ed0*/  IMAD.X R11, RZ, RZ, RZ, P0 ;  /* 0x000000ffff0b7224 */ /* 0x000fe200000e06ff */
[----:B------:R-:W-:Y:S01]  /*0ee0*/  IADD3 RZ, P0, R7, R8, RZ ;  /* 0x0000000807ff7210 */ /* 0x000fe20007f1e0ff */
[----:B------:R-:W-:-:S04]  /*0ef0*/  IMAD.MOV.U32 R10, RZ, RZ, R9 ;  /* 0x000000ffff0a7224 */ /* 0x000fc800078e0009 */
[----:B------:R-:W-:-:S08]  /*0f00*/  IMAD.WIDE.U32.X R6, R13, R15, R10, P0 ;  /* 0x0000000f0d067225 */ /* 0x000fd000000e040a */
.L_x_12:
[-CC-:B------:R-:W-:Y:S01]  /*0f10*/  SHF.R.U64 R25, R6, R0.reuse, R7.reuse ;  /* 0x0000000006197219 */ /* 0x180fe20000001207 */
[----:B0-----:R-:W0:Y:S01]  /*0f20*/  LDC R10, c[0x0][0x618] ;  /* 0x00018600ff0a7b82 */ /* 0x001e220000000800 */
[----:B------:R-:W-:Y:S01]  /*0f30*/  SHF.R.U32.HI R5, RZ, R0, R7 ;  /* 0x00000000ff057219 */ /* 0x000fe20000011607 */
[----:B------:R-:W-:Y:S01]  /*0f40*/  IMAD.MOV.U32 R6, RZ, RZ, R18 ;  /* 0x000000ffff067224 */ /* 0x000fe200078e0012 */
[----:B------:R-:W-:Y:S01]  /*0f50*/  IADD3 R9, P0, RZ, -R25, RZ ;  /* 0x80000019ff097210 */ /* 0x000fe20007f1e0ff */
[----:B------:R-:W-:Y:S01]  /*0f60*/  IMAD.MOV.U32 R7, RZ, RZ, R19 ;  /* 0x000000ffff077224 */ /* 0x000fe200078e0013 */
[----:B------:R-:W-:Y:S01]  /*0f70*/  I2FP.F32.U32 R0, R4 ;  /* 0x0000000400007245 */ /* 0x000fe20000201000 */
[----:B------:R-:W-:Y:S02]  /*0f80*/  ULDC UR7, c[0x0][0x150] ;  /* 0x0000540000077ab9 */ /* 0x000fe40000000800 */
[----:B------:R-:W2:Y:S01]  /*0f90*/  LDC.64 R22, c[0x0][0x640] ;  /* 0x00019000ff167b82 */ /* 0x000ea20000000a00 */
[----:B------:R-:W-:-:S02]  /*0fa0*/  IMAD.X R11, RZ, RZ, ~R5, P0 ;  /* 0x000000ffff0b7224 */ /* 0x000fc400000e0e05 */
[----:B------:R-:W-:Y:S01]  /*0fb0*/  FMUL R0, R0, UR7 ;  /* 0x0000000700007c20 */ /* 0x000fe20008400000 */
[----:B------:R-:W-:Y:S01]  /*0fc0*/  IMAD.WIDE.U32 R6, R9, R16, R6 ;  /* 0x0000001009067225 */ /* 0x000fe200078e0006 */
[----:B------:R-:W-:-:S03]  /*0fd0*/  ULDC UR7, c[0x0][0x154] ;  /* 0x0000550000077ab9 */ /* 0x000fc60000000800 */
[----:B------:R-:W-:Y:S01]  /*0fe0*/  IMAD R8, R11, R16, RZ ;  /* 0x000000100b087224 */ /* 0x000fe200078e02ff */
[----:B------:R-:W3:Y:S01]  /*0ff0*/  LDC R5, c[0x0][0x144] ;  /* 0x00005100ff057b82 */ /* 0x000ee20000000800 */
[----:B------:R-:W4:Y:S02]  /*1000*/  F2I.U32.TRUNC.NTZ R0, R0 ;  /* 0x0000000000007305 */ /* 0x000f24000020f000 */
[----:B------:R-:W-:-:S04]  /*1010*/  IMAD R9, R9, R17, R8 ;  /* 0x0000001109097224 */ /* 0x000fc800078e0208 */
[----:B------:R-:W-:Y:S01]  /*1020*/  IMAD.IADD R7, R7, 0x1, R9 ;  /* 0x0000000107077824 */ /* 0x000fe200078e0209 */
[----:B------:R-:W5:Y:S01]  /*1030*/  LDC R16, c[0x0][0x608] ;  /* 0x00018200ff107b82 */ /* 0x000f620000000800 */
[----:B------:R-:W-:-:S03]  /*1040*/  IMAD.MOV.U32 R9, RZ, RZ, -0x1 ;  /* 0xffffffffff097424 */ /* 0x000fc600078e00ff */
[--C-:B0-----:R-:W-:Y:S02]  /*1050*/  SHF.R.U64 R14, R6, R10, R7.reuse ;  /* 0x0000000a060e7219 */ /* 0x101fe40000001207 */
[----:B------:R-:W-:Y:S02]  /*1060*/  I2FP.F32.U32 R6, R12 ;  /* 0x0000000c00067245 */ /* 0x000fe40000201000 */
[----:B------:R-:W0:Y:S01]  /*1070*/  LDC R20, c[0x0][0x658] ;  /* 0x00019600ff147b82 */ /* 0x000e220000000800 */
[----:B--2---:R-:W-:Y:S01]  /*1080*/  ISETP.NE.U32.AND P0, PT, R22, RZ, PT ;  /* 0x000000ff1600720c */ /* 0x004fe20003f05070 */
[----:B----4-:R-:W-:Y:S02]  /*1090*/  IMAD.MOV R8, RZ, RZ, -R0 ;  /* 0x000000ffff087224 */ /* 0x010fe400078e0a00 */
[----:B------:R-:W-:Y:S01]  /*10a0*/  FMUL R6, R6, UR7 ;  /* 0x0000000706067c20 */ /* 0x000fe20008400000 */
[----:B------:R-:W-:Y:S02]  /*10b0*/  SHF.R.U32.HI R7, RZ, R10, R7 ;  /* 0x0000000aff077219 */ /* 0x000fe40000011607 */
[----:B------:R-:W-:Y:S01]  /*10c0*/  ISETP.NE.AND.EX P0, PT, R23, RZ, PT, P0 ;  /* 0x000000ff1700720c */ /* 0x000fe20003f05300 */
[----:B------:R2:W4:Y:S01]  /*10d0*/  F2I.U32.TRUNC.NTZ R13, R6 ;  /* 0x00000006000d7305 */ /* 0x000522000020f000 */
[----:B------:R-:W2:Y:S01]  /*10e0*/  LDC R15, c[0x0][0x148] ;  /* 0x00005200ff0f7b82 */ /* 0x000ea20000000800 */
[----:B---3--:R-:W-:-:S07]  /*10f0*/  IMAD R0, R5, R8, R4 ;  /* 0x0000000805007224 */ /* 0x008fce00078e0204 */
[----:B-1----:R-:W1:Y:S01]  /*1100*/  LDC R18, c[0x0][0x600] ;  /* 0x00018000ff127b82 */ /* 0x002e620000000800 */
[-CC-:B-----5:R-:W-:Y:S02]  /*1110*/  SHF.R.U64 R26, R14, R16.reuse, R7.reuse ;  /* 0x000000100e1a7219 */ /* 0x1a0fe40000001207 */
[----:B------:R-:W-:Y:S01]  /*1120*/  SHF.R.U32.HI R5, RZ, R16, R7 ;  /* 0x00000010ff057219 */ /* 0x000fe20000011607 */
[----:B------:R-:W-:-:S04]  /*1130*/  IMAD.MOV.U32 R7, RZ, RZ, 0x1 ;  /* 0x00000001ff077424 */ /* 0x000fc800078e00ff */
[----:B------:R-:W3:Y:S01]  /*1140*/  LDC R19, c[0x0][0x648] ;  /* 0x00019200ff137b82 */ /* 0x000ee20000000800 */
[-C--:B0-----:R-:W-:Y:S02]  /*1150*/  SHF.L.U32 R4, R9, R20.reuse, RZ ;  /* 0x0000001409047219 */ /* 0x081fe400000006ff */
[--C-:B------:R-:W-:Y:S02]  /*1160*/  SHF.R.U64 R16, R26, R20, R5.reuse ;  /* 0x000000141a107219 */ /* 0x100fe40000001205 */
[----:B------:R-:W-:Y:S02]  /*1170*/  LOP3.LUT R11, RZ, R4, RZ, 0x33, !PT ;  /* 0x00000004ff0b7212 */ /* 0x000fe400078e33ff */
[-C--:B------:R-:W-:Y:S01]  /*1180*/  SHF.R.U32.HI R5, RZ, R20.reuse, R5 ;  /* 0x00000014ff057219 */ /* 0x080fe20000011605 */
[----:B------:R-:W0:Y:S01]  /*1190*/  LDC R21, c[0x0][0x638] ;  /* 0x00018e00ff157b82 */ /* 0x000e220000000800 */
[----:B------:R-:W-:Y:S01]  /*11a0*/  SHF.L.U32 R10, R7, R20, RZ ;  /* 0x00000014070a7219 */ /* 0x000fe200000006ff */
[----:B------:R-:W-:-:S06]  /*11b0*/  IMAD.MOV.U32 R4, RZ, RZ, R16 ;  /* 0x000000ffff047224 */ /* 0x000fcc00078e0010 */
[----:B------:R-:W0:Y:S01]  /*11c0*/  LDC R24, c[0x0][0x610] ;  /* 0x00018400ff187b82 */ /* 0x000e220000000800 */
[----:B--2-4-:R-:W-:Y:S05]  /*11d0*/  @!P0 BRA `(.L_x_13) ;  /* 0x0000000000288947 */ /* 0x014fea0003800000 */
[----:B------:R-:W2:Y:S02]  /*11e0*/  LDC R9, c[0x0][0x64c] ;  /* 0x00019300ff097b82 */ /* 0x000ea40000000800 */
[----:B--2---:R-:W-:-:S05]  /*11f0*/  IADD3 R9, P0, R16, R9, RZ ;  /* 0x0000000910097210 */ /* 0x004fca0007f1e0ff */
[----:B------:R-:W-:-:S04]  /*1200*/  IMAD.X R17, RZ, RZ, R5, P0 ;  /* 0x000000ffff117224 */ /* 0x000fc800000e0605 */
[----:B------:R-:W-:-:S04]  /*1210*/  IMAD.WIDE.U32 R4, R17, R22, RZ ;  /* 0x0000001611047225 */ /* 0x000fc800078e00ff */
[----:B------:R-:W-:-:S04]  /*1220*/  IMAD.WIDE.U32 R6, P0, R9, R23, R4 ;  /* 0x0000001709067225 */ /* 0x000fc80007800004 */
[----:B------:R-:W-:-:S04]  /*1230*/  IMAD.WIDE.U32 R4, R9, R22, RZ ;  /* 0x0000001609047225 */ /* 0x000fc800078e00ff */
[----:B------:R-:W-:Y:S01]  /*1240*/  IMAD.X R9, RZ, RZ, RZ, P0 ;  /* 0x000000ffff097224 */ /* 0x000fe200000e06ff */
[----:B------:R-:W-:Y:S01]  /*1250*/  IADD3 RZ, P0, R5, R6, RZ ;  /* 0x0000000605ff7210 */ /* 0x000fe20007f1e0ff */
[----:B------:R-:W-:-:S04]  /*1260*/  IMAD.MOV.U32 R8, RZ, RZ, R7 ;  /* 0x000000ffff087224 */ /* 0x000fc800078e0007 */
[----:B------:R-:W-:-:S08]  /*1270*/  IMAD.WIDE.U32.X R4, R17, R23, R8, P0 ;  /* 0x0000001711047225 */ /* 0x000fd000000e0408 */
.L_x_13:
[----:B---3--:R-:W-:Y:S01]  /*1280*/  SHF.R.U64 R4, R4, R19, R5 ;  /* 0x0000001304047219 */ /* 0x008fe20000001205 */
[----:B-1----:R-:W-:Y:S01]  /*1290*/  VIADD R5, R18, 0xffffffff ;  /* 0xffffffff12057836 */ /* 0x002fe20000000000 */
[----:B------:R-:W-:Y:S01]  /*12a0*/  LOP3.LUT R11, R26, R11, RZ, 0xc0, !PT ;  /* 0x0000000b1a0b7212 */ /* 0x000fe200078ec0ff */
[----:B------:R-:W-:Y:S02]  /*12b0*/  IMAD.MOV R13, RZ, RZ, -R13 ;  /* 0x000000ffff0d7224 */ /* 0x000fe400078e0a0d */
[----:B------:R-:W-:Y:S01]  /*12c0*/  IMAD.MOV R6, RZ, RZ, -R4 ;  /* 0x000000ffff067224 */ /* 0x000fe200078e0a04 */
[----:B------:R-:W-:Y:S01]  /*12d0*/  LOP3.LUT R14, R14, R5, RZ, 0xc0, !PT ;  /* 0x000000050e0e7212 */ /* 0x000fe200078ec0ff */
[----:B------:R-:W-:Y:S02]  /*12e0*/  @P2 IMAD R0, R15, R13, R12 ;  /* 0x0000000d0f002224 */ /* 0x000fe400078e020c */
[----:B------:R-:W-:Y:S02]  /*12f0*/  IMAD R11, R10, R4, R11 ;  /* 0x000000040a0b7224 */ /* 0x000fe400078e020b */
[----:B0-----:R-:W-:-:S02]  /*1300*/  IMAD R5, R6, R21, R16 ;  /* 0x0000001506057224 */ /* 0x001fc400078e0210 */
[----:B------:R-:W-:Y:S02]  /*1310*/  IMAD R4, R11, R24, R0 ;  /* 0x000000180b047224 */ /* 0x000fe400078e0200 */
[----:B------:R-:W-:Y:S02]  /*1320*/  IMAD R5, R5, R18, R14 ;  /* 0x0000001205057224 */ /* 0x000fe400078e020e */
[----:B------:R-:W-:-:S03]  /*1330*/  IMAD.MOV.U32 R0, RZ, RZ, 0x1 ;  /* 0x00000001ff007424 */ /* 0x000fc600078e00ff */
[----:B------:R-:W-:Y:S02]  /*1340*/  SEL R6, R5, R4, !P2 ;  /* 0x0000000405067207 */ /* 0x000fe40005000000 */
[----:B------:R-:W-:-:S03]  /*1350*/  SEL R4, R4, R5, !P2 ;  /* 0x0000000504047207 */ /* 0x000fc60005000000 */
[----:B------:R3:W-:Y:S04]  /*1360*/  STL [R1+0x88], R6 ;  /* 0x0000880601007387 */ /* 0x0007e80000100800 */
[----:B------:R3:W-:Y:S04]  /*1370*/  STL [R1+0x78], R25 ;  /* 0x0000781901007387 */ /* 0x0007e80000100800 */
[----:B------:R3:W-:Y:S02]  /*1380*/  STL [R1+0x84], R4 ;  /* 0x0000840401007387 */ /* 0x0007e40000100800 */
.L_x_11:
[----:B------:R-:W-:Y:S05]  /*1390*/  @!P1 BRA `(.L_x_14) ;  /* 0x000000d800c49947 */ /* 0x000fea0003800000 */
[----:B------:R-:W-:-:S06]  /*13a0*/  UISETP.GT.U32.AND UP0, UPT, UR12, 0x1, UPT ;  /* 0x000000010c00788c */ /* 0x000fcc000bf04070 */
[----:B------:R-:W-:-:S13]  /*13b0*/  PLOP3.LUT P0, PT, PT, PT, UP0, 0x80, 0x0 ;  /* 0x000000000000781c */ /* 0x000fda0003f0f008 */
[----:B------:R-:W-:Y:S05]  /*13c0*/  @P0 EXIT ;  /* 0x000000000000094d */ /* 0x000fea0003800000 */
.L_x_15:
[----:B------:R-:W-:-:S08]  /*13d0*/  NOP ;  /* 0x0000000000007918 */ /* 0x000fd00000000000 */
[----:B------:R-:W4:Y:S02]  /*13e0*/  USETMAXREG.TRY_ALLOC.CTAPOOL UP0, 0xe8 ;  /* 0x000000e8000079c8 */ /* 0x000f240008000600 */
[----:B----4-:R-:W-:-:S13]  /*13f0*/  PLOP3.LUT P0, PT, PT, PT, UP0, 0x80, 0x0 ;  /* 0x000000000000781c */ /* 0x010fda0003f0f008 */
[----:B------:R-:W-:Y:S05]  /*1400*/  @!P0 BRA `(.L_x_15) ;  /* 0xfffffffc00f08947 */ /* 0x000fea000383ffff */
[----:B------:R-:W-:-:S13]  /*1410*/  LOP3.LUT P0, RZ, R0, 0xff, RZ, 0xc0, !PT ;  /* 0x000000ff00ff7812 */ /* 0x000fda000780c0ff */
[----:B------:R-:W-:Y:S05]  /*1420*/  @!P0 EXIT ;  /* 0x000000000000894d */ /* 0x000fea0003800000 */
[----:B------:R-:W4:Y:S01]  /*1430*/  S2UR UR6, SR_CgaCtaId ;  /* 0x00000000000679c3 */ /* 0x000f220000008800 */
[----:B------:R-:W-:Y:S01]  /*1440*/  SHF.R.S32.HI R0, RZ, 0x1f, R3 ;  /* 0x0000001fff007819 */ /* 0x000fe20000011403 */
[----:B------:R-:W-:Y:S01]  /*1450*/  UIADD3 UR7, UR17, -0x1, URZ ;  /* 0xffffffff11077890 */ /* 0x000fe2000fffe03f */
[----:B------:R-:W-:Y:S02]  /*1460*/  UMOV UR12, 0x400 ;  /* 0x00000400000c7882 */ /* 0x000fe40000000000 */
[CC--:B------:R-:W-:Y:S01]  /*1470*/  LEA.HI R2, R0.reuse, R3.reuse, RZ, 0x2 ;  /* 0x0000000300027211 */ /* 0x0c0fe200078f10ff */
[----:B------:R-:W-:Y:S01]  /*1480*/  UISETP.LT.AND UP0, UPT, UR14, 0x1, UPT ;  /* 0x000000010e00788c */ /* 0x000fe2000bf01270 */
[----:B------:R-:W-:Y:S01]  /*1490*/  LEA.HI R0, R0, R3, RZ, 0x5 ;  /* 0x0000000300007211 */ /* 0x000fe200078f28ff */
[----:B------:R-:W-:Y:S01]  /*14a0*/  ULOP3.LUT UR26, UR13, 0x1, URZ, 0xfc, !UPT ;  /* 0x000000010d1a7892 */ /* 0x000fe2000f8efc3f */
[--C-:B---3--:R-:W-:Y:S01]  /*14b0*/  SHF.R.S32.HI R4, RZ, 0x2, R2.reuse ;  /* 0x00000002ff047819 */ /* 0x108fe20000011402 */
[----:B------:R-:W-:Y:S01]  /*14c0*/  USEL UR16, UR14, 0x1, UP0 ;  /* 0x000000010e107887 */ /* 0x000fe20008000000 */
[----:B------:R-:W-:Y:S01]  /*14d0*/  SHF.R.S32.HI R5, RZ, 0x1f, R2 ;  /* 0x0000001fff057819 */ /* 0x000fe20000011402 */
[----:B------:R-:W-:-:S02]  /*14e0*/  UISETP.NE.AND UP0, UPT, UR7, URZ, UPT ;  /* 0x0000003f0700728c */ /* 0x000fc4000bf05270 */
[----:B------:R-:W-:Y:S01]  /*14f0*/  USHF.L.U32 UR27, UR14, 0x1, URZ ;  /* 0x000000010e1b7899 */ /* 0x000fe2000800063f */
[----:B------:R-:W-:Y:S01]  /*1500*/  LEA.HI R5, R5, R4, RZ, 0x3 ;  /* 0x0000000405057211 */ /* 0x000fe200078f18ff */
[----:B------:R-:W-:Y:S02]  /*1510*/  UIADD3 UR16, -UR16, UR14, URZ ;  /* 0x0000000e10107290 */ /* 0x000fe4000fffe13f */
[----:B------:R-:W-:Y:S01]  /*1520*/  USEL UR29, URZ, 0x1, UP0 ;  /* 0x000000013f1d7887 */ /* 0x000fe20008000000 */
[----:B------:R-:W-:Y:S01]  /*1530*/  LOP3.LUT R5, R5, 0xfffffff8, RZ, 0xc0, !PT ;  /* 0xfffffff805057812 */ /* 0x000fe200078ec0ff */
[----:B----4-:R-:W-:-:S04]  /*1540*/  ULEA UR12, UR6, UR12, 0x18 ;  /* 0x0000000c060c7291 */ /* 0x010fc8000f8ec03f */
[----:B------:R-:W-:Y:S01]  /*1550*/  IMAD.IADD R2, R4, 0x1, -R5 ;  /* 0x0000000104027824 */ /* 0x000fe200078e0a05 */
[----:B------:R-:W-:Y:S01]  /*1560*/  USHF.L.U32 UR6, UR7, 0x3, URZ ;  /* 0x0000000307067899 */ /* 0x000fe2000800063f */
[----:B------:R-:W-:Y:S01]  /*1570*/  SHF.R.S32.HI R5, RZ, 0x5, R0 ;  /* 0x00000005ff057819 */ /* 0x000fe20000011400 */
[----:B------:R-:W-:Y:S02]  /*1580*/  UIADD3 UR28, UR12, 0xc0, URZ ;  /* 0x000000c00c1c7890 */ /* 0x000fe4000fffe03f */
[----:B------:R-:W-:Y:S01]  /*1590*/  ULOP3.LUT UR6, UR6, 0x8, URZ, 0xc0, !UPT ;  /* 0x0000000806067892 */ /* 0x000fe2000f8ec03f */
[--C-:B------:R-:W-:Y:S01]  /*15a0*/  SHF.R.S32.HI R3, RZ, 0x1f, R2.reuse ;  /* 0x0000001fff037819 */ /* 0x100fe20000011402 */
[C-C-:B------:R-:W-:Y:S01]  /*15b0*/  IMAD R0, R5.reuse, -0x10, -R2.reuse ;  /* 0xfffffff005007824 */ /* 0x140fe200078e0a02 */
[----:B------:R-:W-:Y:S02]  /*15c0*/  ULEA UR17, UR17, UR28, 0x3 ;  /* 0x0000001c11117291 */ /* 0x000fe4000f8e183f */
[----:B------:R-:W-:Y:S01]  /*15d0*/  ULOP3.LUT UR30, UR6, 0x8, URZ, 0x3c, !UPT ;  /* 0x00000008061e7892 */ /* 0x000fe2000f8e3c3f */
[----:B------:R-:W-:Y:S01]  /*15e0*/  IMAD.WIDE R2, R5, 0x10, R2 ;  /* 0x0000001005027825 */ /* 0x000fe200078e0202 */
[----:B------:R-:W-:-:S03]  /*15f0*/  ULOP3.LUT UR18, UR6, 0x18, URZ, 0x3c, !UPT ;  /* 0x0000001806127892 */ /* 0x000fc6000f8e3c3f */
[----:B------:R-:W-:Y:S02]  /*1600*/  ULDC UR6, c[0x0][0x284] ;  /* 0x0000a10000067ab9 */ /* 0x000fe40000000800 */
[----:B------:R-:W-:-:S05]  /*1610*/  VIADD R0, R0, UR6 ;  /* 0x0000000600007c36 */ /* 0x000fca0008000000 */
[----:B------:R3:W-:Y:S04]  /*1620*/  STL [R1+0x8c], R0 ;  /* 0x00008c0001007387 */ /* 0x0007e80000100800 */
[----:B------:R3:W-:Y:S02]  /*1630*/  STL.64 [R1+0x90], R2 ;  /* 0x0000900201007387 */ /* 0x0007e40000100a00 */
.L_x_298:
[----:B---3--:R-:W-:Y:S01]  /*1640*/  IMAD.U32 R0, RZ, RZ, UR29 ;  /* 0x0000001dff007e24 */ /* 0x008fe2000f8e00ff */
[----:B0-2---:R-:W3:Y:S01]  /*1650*/  LDC R2, c[0x0][0x28c] ;  /* 0x0000a300ff027b82 */ /* 0x005ee20000000800 */
[----:B------:R-:W-:Y:S01]  /*1660*/  UMOV UR6, URZ ;  /* 0x0000003f00067c82 */ /* 0x000fe20008000000 */
[----:B------:R-:W-:Y:S02]  /*1670*/  UMOV UR19, UR5 ;  /* 0x0000000500137c82 */ /* 0x000fe40008000000 */
[----:B------:R-:W-:-:S04]  /*1680*/  SHF.L.U32 R0, R0, 0x1f, RZ ;  /* 0x0000001f00007819 */ /* 0x000fc800000006ff */
[----:B----4-:R-:W4:Y:S01]  /*1690*/  SYNCS.PHASECHK.TRANS64.TRYWAIT P0, [UR17+-0x8], R0 ;  /* 0xfffff800ff0075a7 */ /* 0x010f220008000151 */
[----:B---3--:R-:W-:Y:S01]  /*16a0*/  ISETP.GE.AND P1, PT, R2, 0x1, PT ;  /* 0x000000010200780c */ /* 0x008fe20003f26270 */
[----:B----4-:R-:W-:-:S12]  /*16b0*/  @!P0 BRA `(.L_x_16) ;  /* 0x000000ec00188947 */ /* 0x010fd80003800000 */
.L_x_327:
[----:B------:R4:W-:Y:S01]  /*16c0*/  STL [R1+0x74], RZ ;  /* 0x000074ff01007387 */ /* 0x0009e20000100800 */
[----:B------:R-:W-:Y:S01]  /*16d0*/  UMOV UR7, URZ ;  /* 0x0000003f00077c82 */ /* 0x000fe20008000000 */
[----:B------:R-:W-:Y:S01]  /*16e0*/  UMOV UR8, URZ ;  /* 0x0000003f00087c82 */ /* 0x000fe20008000000 */
[----:B---3--:R-:W-:Y:S01]  /*16f0*/  IMAD.MOV.U32 R0, RZ, RZ, RZ ;  /* 0x000000ffff007224 */ /* 0x008fe200078e00ff */
[----:B------:R4:W-:Y:S01]  /*1700*/  STL [R1+0x70], RZ ;  /* 0x000070ff01007387 */ /* 0x0009e20000100800 */
[----:B------:R-:W-:Y:S02]  /*1710*/  CS2R R2, SRZ ;  /* 0x0000000000027805 */ /* 0x000fe4000001ff00 */
[----:B------:R-:W-:Y:S02]  /*1720*/  CS2R R4, SRZ ;  /* 0x0000000000047805 */ /* 0x000fe4000001ff00 */
[----:B--2---:R-:W-:Y:S01]  /*1730*/  CS2R R6, SRZ ;  /* 0x0000000000067805 */ /* 0x004fe2000001ff00 */
[----:B------:R4:W-:Y:S01]  /*1740*/  STL [R1+0x6c], RZ ;  /* 0x00006cff01007387 */ /* 0x0009e20000100800 */
[----:B------:R-:W-:-:S02]  /*1750*/  CS2R R8, SRZ ;  /* 0x0000000000087805 */ /* 0x000fc4000001ff00 */
[----:B0-----:R-:W-:Y:S02]  /*1760*/  CS2R R10, SRZ ;  /* 0x00000000000a7805 */ /* 0x001fe4000001ff00 */
[----:B------:R-:W-:Y:S01]  /*1770*/  CS2R R12, SRZ ;  /* 0x00000000000c7805 */ /* 0x000fe2000001ff00 */
[----:B------:R4:W-:Y:S01]  /*1780*/  STL [R1+0x68], RZ ;  /* 0x000068ff01007387 */ /* 0x0009e20000100800 */
[----:B------:R-:W-:Y:S02]  /*1790*/  CS2R R14, SRZ ;  /* 0x00000000000e7805 */ /* 0x000fe4000001ff00 */
[----:B------:R-:W-:Y:S02]  /*17a0*/  CS2R R16, SRZ ;  /* 0x0000000000107805 */ /* 0x000fe4000001ff00 */
[----:B-1----:R-:W-:Y:S01]  /*17b0*/  CS2R R18, SRZ ;  /* 0x0000000000127805 */ /* 0x002fe2000001ff00 */
[----:B------:R4:W-:Y:S01]  /*17c0*/  STL [R1+0x64], RZ ;  /* 0x000064ff01007387 */ /* 0x0009e20000100800 */
[----:B------:R-:W-:-:S02]  /*17d0*/  CS2R R20, SRZ ;  /* 0x0000000000147805 */ /* 0x000fc4000001ff00 */
[----:B------:R-:W-:Y:S02]  /*17e0*/  CS2R R22, SRZ ;  /* 0x0000000000167805 */ /* 0x000fe4000001ff00 */
[----:B------:R-:W-:Y:S01]  /*17f0*/  CS2R R152, SRZ ;  /* 0x0000000000987805 */ /* 0x000fe2000001ff00 */
[----:B------:R4:W-:Y:S01]  /*1800*/  STL [R1+0x60], RZ ;  /* 0x000060ff01007387 */ /* 0x0009e20000100800 */
[----:B------:R-:W-:Y:S02]  /*1810*/  CS2R R154, SRZ ;  /* 0x00000000009a7805 */ /* 0x000fe4000001ff00 */
[----:B------:R-:W-:Y:S02]  /*1820*/  CS2R R156, SRZ ;  /* 0x00000000009c7805 */ /* 0x000fe4000001ff00 */
[----:B------:R-:W-:Y:S01]  /*1830*/  CS2R R158, SRZ ;  /* 0x00000000009e7805 */ /* 0x000fe2000001ff00 */
        /* <DEDUP_REMOVED lines=45> */
[----:B------:R-:W-:Y:S01]  /*1b10*/  IMAD.MOV.U32 R226, RZ, RZ, RZ ;  /* 0x000000ffffe27224 */ /* 0x000fe200078e00ff */
[----:B------:R-:W-:Y:S01]  /*1b20*/  CS2R R24, SRZ ;  /* 0x0000000000187805 */ /* 0x000fe2000001ff00 */
[----:B------:R-:W-:Y:S01]  /*1b30*/  IMAD.U32 R227, RZ, RZ, UR4 ;  /* 0x00000004ffe37e24 */ /* 0x000fe2000f8e00ff */
[----:B------:R4:W-:Y:S01]  /*1b40*/  STL [R1+0x2c], RZ ;  /* 0x00002cff01007387 */ /* 0x0009e20000100800 */
[----:B------:R-:W-:Y:S02]  /*1b50*/  CS2R R26, SRZ ;  /* 0x00000000001a7805 */ /* 0x000fe4000001ff00 */
[----:B------:R-:W-:-:S02]  /*1b60*/  CS2R R28, SRZ ;  /* 0x00000000001c7805 */ /* 0x000fc4000001ff00 */
[----:B------:R-:W-:Y:S01]  /*1b70*/  CS2R R30, SRZ ;  /* 0x00000000001e7805 */ /* 0x000fe2000001ff00 */
[----:B------:R4:W-:Y:S01]  /*1b80*/  STL [R1+0x28], RZ ;  /* 0x000028ff01007387 */ /* 0x0009e20000100800 */
[----:B------:R-:W-:Y:S02]  /*1b90*/  CS2R R32, SRZ ;  /* 0x0000000000207805 */ /* 0x000fe4000001ff00 */
[----:B------:R-:W-:Y:S02]  /*1ba0*/  CS2R R34, SRZ ;  /* 0x0000000000227805 */ /* 0x000fe4000001ff00 */
[----:B------:R-:W-:Y:S01]  /*1bb0*/  CS2R R36, SRZ ;  /* 0x0000000000247805 */ /* 0x000fe2000001ff00 */
        /* <DEDUP_REMOVED lines=36> */
[----:B------:R4:W-:Y:S01]  /*1e00*/  STL [R1], RZ ;  /* 0x000000ff01007387 */ /* 0x0009e20000100800 */
[----:B------:R-:W-:Y:S02]  /*1e10*/  CS2R R92, SRZ ;  /* 0x00000000005c7805 */ /* 0x000fe4000001ff00 */
[----:B------:R-:W-:Y:S02]  /*1e20*/  CS2R R94, SRZ ;  /* 0x00000000005e7805 */ /* 0x000fe4000001ff00 */
[----:B------:R-:W-:Y:S02]  /*1e30*/  CS2R R96, SRZ ;  /* 0x0000000000607805 */ /* 0x000fe4000001ff00 */
[----:B------:R-:W-:Y:S02]  /*1e40*/  CS2R R98, SRZ ;  /* 0x0000000000627805 */ /* 0x000fe4000001ff00 */
[----:B------:R-:W-:-:S02]  /*1e50*/  CS2R R100, SRZ ;  /* 0x0000000000647805 */ /* 0x000fc4000001ff00 */
[----:B------:R-:W-:Y:S02]  /*1e60*/  CS2R R102, SRZ ;  /* 0x0000000000667805 */ /* 0x000fe4000001ff00 */
        /* <DEDUP_REMOVED lines=23> */
[----:B------:R-:W-:Y:S01]  /*1fe0*/  CS2R R150, SRZ ;  /* 0x0000000000967805 */ /* 0x000fe2000001ff00 */
[----:B----4-:R-:W-:Y:S06]  /*1ff0*/  @!P1 BRA `(.L_x_17) ;  /* 0x0000001000749947 */ /* 0x010fec0003800000 */
[----:B------:R-:W-:-:S06]  /*2000*/  UISETP.NE.AND UP0, UPT, UR26, 0x3, UPT ;  /* 0x000000031a00788c */ /* 0x000fcc000bf05270 */
[----:B------:R-:W-:-:S13]  /*2010*/  PLOP3.LUT P1, PT, PT, PT, UP0, 0x80, 0x0 ;  /* 0x000000000000781c */ /* 0x000fda0003f2f008 */
[----:B------:R-:W-:Y:S05]  /*2020*/  @!P1 BRA `(.L_x_18) ;  /* 0x0000000000049947 */ /* 0x000fea0003800000 */
[----:B------:R-:W-:Y:S01]  /*2030*/  BPT.TRAP 0x1 ;  /* 0x000000040000795c */ /* 0x000fe20000300000 */
.L_x_18:
[----:B------:R-:W-:Y:S01]  /*2040*/  ULEA UR6, UR5, UR12, 0x3 ;  /* 0x0000000c05067291 */ /* 0x000fe2000f8e183f */
[----:B------:R-:W-:-:S05]  /*2050*/  IMAD.U32 R0, RZ, RZ, UR4 ;  /* 0x00000004ff007e24 */ /* 0x000fca000f8e00ff */
[----:B------:R-:W-:-:S04]  /*2060*/  SHF.L.U32 R0, R0, 0x1f, RZ ;  /* 0x0000001f00007819 */ /* 0x000fc800000006ff */
[----:B------:R0:W1:Y:S01]  /*2070*/  SYNCS.PHASECHK.TRANS64.TRYWAIT P0, [UR6], R0 ;  /* 0x00000000ff0075a7 */ /* 0x0000620008000146 */
[----:B------:R-:W-:Y:S05]  /*2080*/  @!P1 BRA `(.L_x_19) ;  /* 0x0000000000049947 */ /* 0x000fea0003800000 */
[----:B------:R-:W-:Y:S01]  /*2090*/  BPT.TRAP 0x1 ;  /* 0x000000040000795c */ /* 0x000fe20000300000 */
.L_x_19:
[----:B-1----:R-:W-:Y:S05]  /*20a0*/  @P0 BRA `(.L_x_20) ;  /* 0x0000000000080947 */ /* 0x002fea0003800000 */
[----:B------:R-:W1:Y:S02]  /*20b0*/  SYNCS.PHASECHK.TRANS64.TRYWAIT P0, [UR6], R0 ;  /* 0x00000000ff0075a7 */ /* 0x000e640008000146 */
[----:B-1----:R-:W-:Y:S05]  /*20c0*/  @!P0 BRA `(.L_x_21) ;  /* 0x000000e000ac8947 */ /* 0x002fea0003800000 */
.L_x_20:
[----:B------:R-:W-:Y:S01]  /*20d0*/  UIADD3 UR6, UR12, 0x180, URZ ;  /* 0x000001800c067890 */ /* 0x000fe2000fffe03f */
[----:B------:R-:W-:Y:S01]  /*20e0*/  WARPGROUP.ARRIVE ;  /* 0x00000000000079c5 */ /* 0x000fe20000000000 */
[----:B------:R-:W-:Y:S01]  /*20f0*/  UIADD3 UR7, UR12, 0xb180, URZ ;  /* 0x0000b1800c077890 */ /* 0x000fe2000fffe03f */
[----:B------:R2:W-:Y:S01]  /*2100*/  STL [R1+0x74], RZ ;  /* 0x000074ff01007387 */ /* 0x0005e20000100800 */
[----:B------:R-:W-:Y:S01]  /*2110*/  USHF.R.U32.HI UR6, URZ, 0x4, UR6 ;  /* 0x000000043f067899 */ /* 0x000fe20008011606 */
[----:B01----:R-:W-:Y:S01]  /*2120*/  IMAD.MOV.U32 R0, RZ, RZ, RZ ;  /* 0x000000ffff007224 */ /* 0x003fe200078e00ff */
[----:B------:R-:W-:Y:S01]  /*2130*/  USHF.R.U32.HI UR7, URZ, 0x4, UR7 ;  /* 0x000000043f077899 */ /* 0x000fe20008011607 */
[----:B------:R2:W-:Y:S01]  /*2140*/  STL [R1+0x70], RZ ;  /* 0x000070ff01007387 */ /* 0x0005e20000100800 */
[----:B------:R-:W-:Y:S01]  /*2150*/  ULOP3.LUT UR6, UR6, 0x3fff, URZ, 0xc0, !UPT ;  /* 0x00003fff06067892 */ /* 0x000fe2000f8ec03f */
[----:B------:R-:W-:Y:S01]  /*2160*/  CS2R R2, SRZ ;  /* 0x0000000000027805 */ /* 0x000fe2000001ff00 */
[----:B------:R-:W-:Y:S01]  /*2170*/  ULOP3.LUT UR7, UR7, 0x3fff, URZ, 0xc0, !UPT ;  /* 0x00003fff07077892 */ /* 0x000fe2000f8ec03f */
[----:B------:R2:W-:Y:S01]  /*2180*/  STL [R1+0x6c], RZ ;  /* 0x00006cff01007387 */ /* 0x0005e20000100800 */
[----:B------:R-:W-:Y:S01]  /*2190*/  ULOP3.LUT UR6, UR6, 0x10000, URZ, 0xfc, !UPT ;  /* 0x0001000006067892 */ /* 0x000fe2000f8efc3f */
[----:B------:R-:W-:Y:S01]  /*21a0*/  CS2R R4, SRZ ;  /* 0x0000000000047805 */ /* 0x000fe2000001ff00 */
[----:B------:R-:W-:Y:S01]  /*21b0*/  ULOP3.LUT UR7, UR7, 0x10000, URZ, 0xfc, !UPT ;  /* 0x0001000007077892 */ /* 0x000fe2000f8efc3f */
[----:B------:R2:W-:Y:S01]  /*21c0*/  STL [R1+0x68], RZ ;  /* 0x000068ff01007387 */ /* 0x0005e20000100800 */
[----:B------:R-:W-:Y:S01]  /*21d0*/  ULEA UR8, UR5, UR6, 0x8 ;  /* 0x0000000605087291 */ /* 0x000fe2000f8e403f */
[----:B------:R-:W-:Y:S01]  /*21e0*/  CS2R R6, SRZ ;  /* 0x0000000000067805 */ /* 0x000fe2000001ff00 */
[----:B------:R-:W-:Y:S01]  /*21f0*/  ULEA UR10, UR5, UR7, 0xa ;  /* 0x00000007050a7291 */ /* 0x000fe2000f8e503f */
[----:B------:R2:W-:Y:S01]  /*2200*/  STL [R1+0x64], RZ ;  /* 0x000064ff01007387 */ /* 0x0005e20000100800 */
[----:B------:R-:W-:Y:S01]  /*2210*/  UMOV UR9, 0x80000020 ;  /* 0x8000002000097882 */ /* 0x000fe20000000000 */
[----:B------:R-:W-:Y:S01]  /*2220*/  UMOV UR11, 0x80000020 ;  /* 0x80000020000b7882 */ /* 0x000fe20000000000 */
[----:B------:R-:W-:Y:S01]  /*2230*/  ULDC UR7, c[0x0][0x50c] ;  /* 0x0001430000077ab9 */ /* 0x000fe20000000800 */
[----:B------:R2:W-:Y:S01]  /*2240*/  STL [R1+0x60], RZ ;  /* 0x000060ff01007387 */ /* 0x0005e20000100800 */
[----:B------:R-:W-:Y:S01]  /*2250*/  UISETP.NE.AND UP0, UPT, UR7, 0x2, UPT ;  /* 0x000000020700788c */ /* 0x000fe2000bf05270 */
[----:B------:R-:W-:Y:S01]  /*2260*/  CS2R R8, SRZ ;  /* 0x0000000000087805 */ /* 0x000fe2000001ff00 */
[----:B------:R-:W-:Y:S01]  /*2270*/  UMOV UR6, 0x2 ;  /* 0x0000000200067882 */ /* 0x000fe20000000000 */
[----:B------:R-:W-:Y:S01]  /*2280*/  QGMMA.64x256x32.F32.E5M2.E5M2 R24, gdesc[UR8], RZ, !UPT ;  /* 0x03e00000081879f3 */ /* 0x000fe2000c7038ff */
[----:B------:R2:W-:Y:S01]  /*2290*/  STL [R1+0x5c], RZ ;  /* 0x00005cff01007387 */ /* 0x0005e20000100800 */
[----:B------:R-:W-:Y:S01]  /*22a0*/  USEL UR7, URZ, 0x1, UP0 ;  /* 0x000000013f077887 */ /* 0x000fe20008000000 */
[----:B------:R-:W-:Y:S01]  /*22b0*/  CS2R R10, SRZ ;  /* 0x00000000000a7805 */ /* 0x000fe2000001ff00 */
[----:B------:R-:W-:Y:S01]  /*22c0*/  UIADD3 UR8, UR8, 0x2, URZ ;  /* 0x0000000208087890 */ /* 0x000fe2000fffe03f */
[----:B------:R2:W-:Y:S01]  /*22d0*/  STL [R1+0x58], RZ ;  /* 0x000058ff01007387 */ /* 0x0005e20000100800 */
[----:B------:R-:W-:Y:S01]  /*22e0*/  UIADD3 UR10, UR10, 0x2, URZ ;  /* 0x000000020a0a7890 */ /* 0x000fe2000fffe03f */
[----:B------:R-:W-:-:S02]  /*22f0*/  CS2R R12, SRZ ;  /* 0x00000000000c7805 */ /* 0x000fc4000001ff00 */
[----:B------:R-:W-:Y:S01]  /*2300*/  ISETP.NE.AND P0, PT, RZ, UR7, PT ;  /* 0x00000007ff007c0c */ /* 0x000fe2000bf05270 */
[----:B------:R2:W-:Y:S01]  /*2310*/  STL [R1+0x54], RZ ;  /* 0x000054ff01007387 */ /* 0x0005e20000100800 */
[----:B------:R-:W-:Y:S01]  /*2320*/  UMOV UR9, 0x80000020 ;  /* 0x8000002000097882 */ /* 0x000fe20000000000 */
[----:B------:R-:W-:Y:S01]  /*2330*/  UMOV UR11, 0x80000020 ;  /* 0x80000020000b7882 */ /* 0x000fe20000000000 */
        /* <DEDUP_REMOVED lines=55> */
[----:B------:R-:W-:Y:S01]  /*26b0*/  CS2R R224, SRZ ;  /* 0x0000000000e07805 */ /* 0x000fe2000001ff00 */
[----:B------:R-:W-:Y:S01]  /*26c0*/  IMAD.MOV.U32 R226, RZ, RZ, RZ ;  /* 0x000000ffffe27224 */ /* 0x000fe200078e00ff */
[----:B------:R2:W-:Y:S04]  /*26d0*/  STL [R1+0x18], RZ ;  /* 0x000018ff01007387 */ /* 0x0005e80000100800 */
[----:B------:R2:W-:Y:S04]  /*26e0*/  STL [R1+0x14], RZ ;  /* 0x000014ff01007387 */ /* 0x0005e80000100800 */
[----:B------:R2:W-:Y:S04]  /*26f0*/  STL [R1+0x10], RZ ;  /* 0x000010ff01007387 */ /* 0x0005e80000100800 */
[----:B------:R2:W-:Y:S04]  /*2700*/  STL [R1+0xc], RZ ;  /* 0x00000cff01007387 */ /* 0x0005e80000100800 */
[----:B------:R2:W-:Y:S04]  /*2710*/  STL [R1+0x8], RZ ;  /* 0x000008ff01007387 */ /* 0x0005e80000100800 */
[----:B------:R2:W-:Y:S04]  /*2720*/  STL [R1+0x4], RZ ;  /* 0x000004ff01007387 */ /* 0x0005e80000100800 */
[----:B------:R2:W-:Y:S01]  /*2730*/  STL [R1], RZ ;  /* 0x000000ff01007387 */ /* 0x0005e20000100800 */
[----:B------:R-:W-:Y:S01]  /*2740*/  QGMMA.64x256x32.F32.E5M2.E5M2 R24, gdesc[UR8], R24, gsb0 ;  /* 0x03e00000081879f3 */ /* 0x000fe20008003818 */
[----:B------:R-:W-:Y:S05]  /*2750*/  @!P0 BRA `(.L_x_22) ;  /* 0x0000000800808947 */ /* 0x000fea0003800000 */
[----:B------:R-:W-:Y:S02]  /*2760*/  WARPGROUP.DEPBAR.LE gsb0, 0x0 ;  /* 0x00008000000079c5 */ /* 0x000fe40000010000 */
[----:B------:R-:W-:-:S01]  /*2770*/  FADD R227, RZ, R122 ;  /* 0x0000007affe37221 */ /* 0x000fc20000000000 */
[----:B------:R-:W-:Y:S01]  /*2780*/  FADD R226, RZ, R24 ;  /* 0x00000018ffe27221 */ /* 0x000fe20000000000 */
[----:B------:R-:W-:-:S01]  /*2790*/  FADD R225, RZ, R25 ;  /* 0x00000019ffe17221 */ /* 0x000fc20000000000 */
[----:B------:R-:W-:Y:S01]  /*27a0*/  FADD R224, RZ, R26 ;  /* 0x0000001affe07221 */ /* 0x000fe20000000000 */
[----:B------:R-:W-:-:S01]  /*27b0*/  FADD R223, RZ, R27 ;  /* 0x0000001bffdf7221 */ /* 0x000fc20000000000 */
[----:B------:R0:W-:Y:S01]  /*27c0*/  STL [R1], R227 ;  /* 0x000000e301007387 */ /* 0x0001e20000100800 */
[----:B------:R-:W-:-:S01]  /*27d0*/  FADD R222, RZ, R28 ;  /* 0x0000001cffde7221 */ /* 0x000fc20000000000 */
[----:B------:R-:W-:Y:S01]  /*27e0*/  FADD R221, RZ, R29 ;  /* 0x0000001dffdd7221 */ /* 0x000fe20000000000 */
[----:B------:R-:W-:-:S01]  /*27f0*/  FADD R220, RZ, R30 ;  /* 0x0000001effdc7221 */ /* 0x000fc20000000000 */
[----:B------:R-:W-:Y:S01]  /*2800*/  FADD R219, RZ, R31 ;  /* 0x0000001fffdb7221 */ /* 0x000fe20000000000 */
[----:B------:R-:W-:-:S01]  /*2810*/  FADD R218, RZ, R32 ;  /* 0x00000020ffda7221 */ /* 0x000fc20000000000 */
[----:B------:R-:W-:Y:S01]  /*2820*/  FADD R217, RZ, R33 ;  /* 0x00000021ffd97221 */ /* 0x000fe20000000000 */
[----:B------:R-:W-:-:S01]  /*2830*/  FADD R216, RZ, R34 ;  /* 0x00000022ffd87221 */ /* 0x000fc20000000000 */
[----:B------:R-:W-:Y:S01]  /*2840*/  FADD R215, RZ, R35 ;  /* 0x00000023ffd77221 */ /* 0x000fe20000000000 */
[----:B------:R-:W-:-:S01]  /*2850*/  FADD R214, RZ, R36 ;  /* 0x00000024ffd67221 */ /* 0x000fc20000000000 */
[----:B0-----:R-:W-:Y:S01]  /*2860*/  FADD R227, RZ, R123 ;  /* 0x0000007bffe37221 */ /* 0x001fe20000000000 */
[----:B------:R-:W-:-:S01]  /*2870*/  FADD R213, RZ, R37 ;  /* 0x00000025ffd57221 */ /* 0x000fc20000000000 */
[----:B------:R-:W-:Y:S01]  /*2880*/  FADD R212, RZ, R38 ;  /* 0x00000026ffd47221 */ /* 0x000fe20000000000 */
[----:B------:R-:W-:-:S01]  /*2890*/  FADD R211, RZ, R39 ;  /* 0x00000027ffd37221 */ /* 0x000fc20000000000 */
[----:B------:R-:W-:Y:S01]  /*28a0*/  FADD R210, RZ, R40 ;  /* 0x00000028ffd27221 */ /* 0x000fe20000000000 */
[----:B------:R0:W-:Y:S01]  /*28b0*/  STL [R1+0x4], R227 ;  /* 0x000004e301007387 */ /* 0x0001e20000100800 */
        /* <DEDUP_REMOVED lines=93> */
[----:B------:R-:W-:Y:S01]  /*2e90*/  UMOV UR6, URZ ;  /* 0x0000003f00067c82 */ /* 0x000fe20008000000 */
[----:B0-----:R-:W-:-:S05]  /*2ea0*/  FADD R227, RZ, R130 ;  /* 0x00000082ffe37221 */ /* 0x001fca0000000000 */
[----:B------:R0:W-:Y:S02]  /*2eb0*/  STL [R1+0x20], R227 ;  /* 0x000020e301007387 */ /* 0x0001e40000100800 */
        /* <DEDUP_REMOVED lines=42> */
.L_x_22:
[----:B------:R-:W-:-:S04]  /*3160*/  UIADD3 UR19, UR5, 0x1, URZ ;  /* 0x0000000105137890 */ /* 0x000fc8000fffe03f */
[----:B------:R-:W-:-:S04]  /*3170*/  UISETP.NE.AND UP0, UPT, UR19, 0xb, UPT ;  /* 0x0000000b1300788c */ /* 0x000fc8000bf05270 */
[----:B------:R-:W-:Y:S02]  /*3180*/  USEL UR8, URZ, 0x1, UP0 ;  /* 0x000000013f087887 */ /* 0x000fe40008000000 */
[----:B------:R-:W-:Y:S02]  /*3190*/  USEL UR19, UR19, URZ, UP0 ;  /* 0x0000003f13137287 */ /* 0x000fe40008000000 */
[----:B------:R-:W-:-:S06]  /*31a0*/  ULOP3.LUT UR8, UR4, UR8, URZ, 0x3c, !UPT ;  /* 0x0000000804087292 */ /* 0x000fcc000f8e3c3f */
[----:B0-----:R-:W-:Y:S01]  /*31b0*/  IMAD.U32 R227, RZ, RZ, UR8 ;  /* 0x00000008ffe37e24 */ /* 0x001fe2000f8e00ff */
[----:B------:R-:W-:-:S06]  /*31c0*/  UMOV UR8, 0x1 ;  /* 0x0000000100087882 */ /* 0x000fcc0000000000 */
.L_x_17:
[----:B------:R-:W-:-:S06]  /*31d0*/  UISETP.GE.AND UP0, UPT, UR16, 0x1, UPT ;  /* 0x000000011000788c */ /* 0x000fcc000bf06270 */
[----:B------:R-:W-:-:S13]  /*31e0*/  PLOP3.LUT P0, PT, PT, PT, UP0, 0x80, 0x0 ;  /* 0x000000000000781c */ /* 0x000fda0003f0f008 */
[----:B------:R-:W-:Y:S05]  /*31f0*/  @!P0 BRA `(.L_x_23) ;  /* 0x0000001000848947 */ /* 0x000fea0003800000 */
[----:B------:R-:W-:Y:S01]  /*3200*/  IMAD.U32 R228, RZ, RZ, UR16 ;  /* 0x00000010ffe47e24 */ /* 0x000fe2000f8e00ff */
[----:B------:R-:W-:Y:S01]  /*3210*/  UMOV UR31, UR5 ;  /* 0x00000005001f7c82 */ /* 0x000fe20008000000 */
[----:B------:R-:W-:-:S05]  /*3220*/  ULDC UR32, c[0x0][0x50c] ;  /* 0x0001430000207ab9 */ /* 0x000fca0000000800 */
.L_x_31:
[----:B------:R-:W-:-:S06]  /*3230*/  UISETP.NE.AND UP0, UPT, UR26, 0x3, UPT ;  /* 0x000000031a00788c */ /* 0x000fcc000bf05270 */
[----:B------:R-:W-:-:S13]  /*3240*/  PLOP3.LUT P1, PT, PT, PT, UP0, 0x80, 0x0 ;  /* 0x000000000000781c */ /* 0x000fda0003f2f008 */
[----:B01----:R-:W-:Y:S05]  /*3250*/  @!P1 BRA `(.L_x_24) ;  /* 0x0000000000049947 */ /* 0x003fea0003800000 */
[----:B------:R-:W-:Y:S01]  /*3260*/  BPT.TRAP 0x1 ;  /* 0x000000040000795c */ /* 0x000fe20000300000 */
.L_x_24:
[----:B------:R-:W-:Y:S01]  /*3270*/  ULEA UR9, UR19, UR12, 0x3 ;  /* 0x0000000c13097291 */ /* 0x000fe2000f8e183f */
[----:B------:R-:W-:-:S08]  /*3280*/  SHF.L.U32 R229, R227, 0x1f, RZ ;  /* 0x0000001fe3e57819 */ /* 0x000fd000000006ff */
[----:B------:R0:W1:Y:S01]  /*3290*/  SYNCS.PHASECHK.TRANS64.TRYWAIT P0, [UR9], R229 ;  /* 0x000000e5ff0075a7 */ /* 0x0000620008000149 */
[----:B------:R-:W-:Y:S05]  /*32a0*/  @!P1 BRA `(.L_x_25) ;  /* 0x0000000000049947 */ /* 0x000fea0003800000 */
[----:B------:R-:W-:Y:S01]  /*32b0*/  BPT.TRAP 0x1 ;  /* 0x000000040000795c */ /* 0x000fe20000300000 */
.L_x_25:
[----:B-1----:R-:W-:Y:S05]  /*32c0*/  @P0 BRA `(.L_x_26) ;  /* 0x0000000000080947 */ /* 0x002fea0003800000 */
[----:B------:R-:W1:Y:S02]  /*32d0*/  SYNCS.PHASECHK.TRANS64.TRYWAIT P0, [UR9], R229 ;  /* 0x000000e5ff0075a7 */ /* 0x000e640008000149 */
[----:B-1----:R-:W-:Y:S05]  /*32e0*/  @!P0 BRA `(.L_x_27) ;  /* 0x000000d0003c8947 */ /* 0x002fea0003800000 */
.L_x_26:
[----:B------:R-:W-:Y:S01]  /*32f0*/  UIADD3 UR9, UR12, 0x180, URZ ;  /* 0x000001800c097890 */ /* 0x000fe2000fffe03f */
[----:B------:R-:W-:Y:S01]  /*3300*/  WARPGROUP.ARRIVE ;  /* 0x00000000000079c5 */ /* 0x000fe20000000000 */
[----:B------:R-:W-:Y:S02]  /*3310*/  UIADD3 UR10, UR12, 0xb180, URZ ;  /* 0x0000b1800c0a7890 */ /* 0x000fe4000fffe03f */
[----:B------:R-:W-:Y:S02]  /*3320*/  UISETP.NE.AND UP0, UPT, UR7, URZ, UPT ;  /* 0x0000003f0700728c */ /* 0x000fe4000bf05270 */
[----:B------:R-:W-:Y:S02]  /*3330*/  USHF.R.U32.HI UR9, URZ, 0x4, UR9 ;  /* 0x000000043f097899 */ /* 0x000fe40008011609 */
[----:B------:R-:W-:Y:S02]  /*3340*/  USHF.R.U32.HI UR10, URZ, 0x4, UR10 ;  /* 0x000000043f0a7899 */ /* 0x000fe4000801160a */
[----:B------:R-:W-:-:S02]  /*3350*/  USEL UR8, UR8, URZ, !UP0 ;  /* 0x0000003f08087287 */ /* 0x000fc4000c000000 */
[----:B------:R-:W-:Y:S02]  /*3360*/  ULOP3.LUT UR9, UR9, 0x3fff, URZ, 0xc0, !UPT ;  /* 0x00003fff09097892 */ /* 0x000fe4000f8ec03f */
[----:B------:R-:W-:Y:S02]  /*3370*/  ULOP3.LUT UR10, UR10, 0x3fff, URZ, 0xc0, !UPT ;  /* 0x00003fff0a0a7892 */ /* 0x000fe4000f8ec03f */
[----:B------:R-:W-:Y:S02]  /*3380*/  UISETP.NE.U32.AND UP0, UPT, UR8, URZ, UPT ;  /* 0x0000003f0800728c */ /* 0x000fe4000bf05070 */
[----:B------:R-:W-:Y:S02]  /*3390*/  ULOP3.LUT UR8, UR9, 0x10000, URZ, 0xfc, !UPT ;  /* 0x0001000009087892 */ /* 0x000fe4000f8efc3f */
[----:B------:R-:W-:Y:S02]  /*33a0*/  ULOP3.LUT UR10, UR10, 0x10000, URZ, 0xfc, !UPT ;  /* 0x000100000a0a7892 */ /* 0x000fe4000f8efc3f */
[----:B------:R-:W-:-:S02]  /*33b0*/  ULEA UR8, UR19, UR8, 0x8 ;  /* 0x0000000813087291 */ /* 0x000fc4000f8e403f */
[----:B------:R-:W-:Y:S01]  /*33c0*/  ULEA UR10, UR19, UR10, 0xa ;  /* 0x0000000a130a7291 */ /* 0x000fe2000f8e503f */
[----:B------:R-:W-:Y:S01]  /*33d0*/  UMOV UR9, 0x80000020 ;  /* 0x8000002000097882 */ /* 0x000fe20000000000 */
[----:B------:R-:W-:Y:S01]  /*33e0*/  UMOV UR11, 0x80000020 ;  /* 0x80000020000b7882 */ /* 0x000fe20000000000 */
[----:B------:R-:W-:-:S06]  /*33f0*/  UIADD3 UR6, UR6, 0x2, URZ ;  /* 0x0000000206067890 */ /* 0x000fcc000fffe03f */
[----:B------:R-:W-:Y:S01]  /*3400*/  QGMMA.64x256x32.F32.E5M2.E5M2 R24, gdesc[UR8], R24, UP0 ;  /* 0x03e00000081879f3 */ /* 0x000fe2000bf03818 */
[----:B------:R-:W-:Y:S02]  /*3410*/  UIADD3 UR8, UR8, 0x2, URZ ;  /* 0x0000000208087890 */ /* 0x000fe4000fffe03f */
[----:B------:R-:W-:Y:S01]  /*3420*/  UIADD3 UR10, UR10, 0x2, URZ ;  /* 0x000000020a0a7890 */ /* 0x000fe2000fffe03f */
[----:B------:R-:W-:Y:S01]  /*3430*/  UMOV UR9, 0x80000020 ;  /* 0x8000002000097882 */ /* 0x000fe20000000000 */
[----:B------:R-:W-:Y:S01]  /*3440*/  UMOV UR11, 0x80000020 ;  /* 0x80000020000b7882 */ /* 0x000fe20000000000 */
[----:B------:R-:W-:-:S04]  /*3450*/  UISETP.NE.AND UP0, UPT, UR6, UR32, UPT ;  /* 0x000000200600728c */ /* 0x000fc8000bf05270 */
[----:B------:R-:W-:-:S06]  /*3460*/  USEL UR7, URZ, 0x1, UP0 ;  /* 0x000000013f077887 */ /* 0x000fcc0008000000 */
[----:B------:R-:W-:-:S12]  /*3470*/  ISETP.NE.AND P0, PT, RZ, UR7, PT ;  /* 0x00000007ff007c0c */ /* 0x000fd8000bf05270 */
[----:B------:R-:W-:Y:S03]  /*3480*/  QGMMA.64x256x32.F32.E5M2.E5M2 R24, gdesc[UR8], R24, gsb0 ;  /* 0x03e00000081879f3 */ /* 0x000fe60008003818 */
[----:B------:R-:W-:Y:S02]  /*3490*/  WARPGROUP.DEPBAR.LE gsb0, 0x1 ;  /* 0x00008000000079c5 */ /* 0x000fe40000010100 */
[----:B------:R-:W-:Y:S05]  /*34a0*/  @!P0 BRA `(.L_x_28) ;  /* 0x0000000c00808947 */ /* 0x000fea0003800000 */
[----:B------:R-:W-:Y:S02]  /*34b0*/  WARPGROUP.DEPBAR.LE gsb0, 0x0 ;  /* 0x00008000000079c5 */ /* 0x000fe40000010000 */
[----:B------:R-:W-:-:S01]  /*34c0*/  FADD R226, R24, R226 ;  /* 0x000000e218e27221 */ /* 0x000fc20000000000 */
[----:B------:R-:W-:Y:S01]  /*34d0*/  FADD R225, R25, R225 ;  /* 0x000000e119e17221 */ /* 0x000fe20000000000 */
[----:B------:R1:W-:Y:S01]  /*34e0*/  STL [R1+0x9c], R227 ;  /* 0x00009ce301007387 */ /* 0x0003e20000100800 */
[----:B------:R-:W-:-:S01]  /*34f0*/  FADD R224, R26, R224 ;  /* 0x000000e01ae07221 */ /* 0x000fc20000000000 */
[----:B------:R-:W-:Y:S01]  /*3500*/  FADD R223, R27, R223 ;  /* 0x000000df1bdf7221 */ /* 0x000fe20000000000 */
[----:B------:R-:W-:-:S01]  /*3510*/  FADD R222, R28, R222 ;  /* 0x000000de1cde7221 */ /* 0x000fc20000000000 */
[----:B------:R-:W-:Y:S01]  /*3520*/  FADD R221, R29, R221 ;  /* 0x000000dd1ddd7221 */ /* 0x000fe20000000000 */
[----:B-1----:R-:W3:Y:S04]  /*3530*/  LDL.LU R227, [R1+0x30] ;  /* 0x0000300001e37983 */ /* 0x002ee80000300800 */
[----:B------:R1:W-:Y:S01]  /*3540*/  STL [R1+0xa0], R226 ;  /* 0x0000a0e201007387 */ /* 0x0003e20000100800 */
[----:B------:R-:W-:-:S01]  /*3550*/  FADD R220, R30, R220 ;  /* 0x000000dc1edc7221 */ /* 0x000fc20000000000 */
[----:B------:R-:W-:-:S02]  /*3560*/  FADD R219, R31, R219 ;  /* 0x000000db1fdb7221 */ /* 0x000fc40000000000 */
[----:B-1----:R-:W4:Y:S04]  /*3570*/  LDL.LU R226, [R1+0x2c] ;  /* 0x00002c0001e27983 */ /* 0x002f280000300800 */
[----:B------:R1:W-:Y:S01]  /*3580*/  STL [R1+0xa4], R225 ;  /* 0x0000a4e101007387 */ /* 0x0003e20000100800 */
[----:B------:R-:W-:-:S03]  /*3590*/  FADD R218, R32, R218 ;  /* 0x000000da20da7221 */ /* 0x000fc60000000000 */
[----:B-1----:R-:W2:Y:S04]  /*35a0*/  LDL.LU R225, [R1+0x28] ;  /* 0x0000280001e17983 */ /* 0x002ea80000300800 */
        /* <DEDUP_REMOVED lines=9> */
[----:B------:R1:W-:Y:S04]  /*3640*/  STL [R1+0xb4], R221 ;  /* 0x0000b4dd01007387 */ /* 0x0003e80000100800 */
        /* <DEDUP_REMOVED lines=12> */
[----:B-1----:R-:W2:Y:S01]  /*3710*/  LDL.LU R215, [R1] ;  /* 0x0000000001d77983 */ /* 0x002ea20000300800 */
[----:B------:R-:W-:-:S01]  /*3720*/  FADD R214, R36, R214 ;  /* 0x000000d624d67221 */ /* 0x000fc20000000000 */
[----:B------:R-:W-:Y:S01]  /*3730*/  FADD R213, R37, R213 ;  /* 0x000000d525d57221 */ /* 0x000fe20000000000 */
[----:B------:R-:W-:-:S01]  /*3740*/  FADD R212, R38, R212 ;  /* 0x000000d426d47221 */ /* 0x000fc20000000000 */
[----:B------:R-:W-:Y:S01]  /*3750*/  FADD R211, R39, R211 ;  /* 0x000000d327d37221 */ /* 0x000fe20000000000 */
[----:B------:R-:W-:-:S01]  /*3760*/  FADD R210, R40, R210 ;  /* 0x000000d228d27221 */ /* 0x000fc20000000000 */
[----:B------:R-:W-:Y:S01]  /*3770*/  STL [R1+0xd0], R214 ;  /* 0x0000d0d601007387 */ /* 0x000fe20000100800 */
        /* <DEDUP_REMOVED lines=11> */
[----:B------:R1:W-:Y:S01]  /*3830*/  STL [R1+0xdc], R211 ;  /* 0x0000dcd301007387 */ /* 0x0003e20000100800 */
[----:B------:R-:W-:-:S01]  /*3840*/  FADD R200, R50, R200 ;  /* 0x000000c832c87221 */ /* 0x000fc20000000000 */
[----:B------:R-:W-:Y:S01]  /*3850*/  FADD R199, R51, R199 ;  /* 0x000000c733c77221 */ /* 0x000fe20000000000 */
        /* <DEDUP_REMOVED lines=69> */
[----:B-----5:R-:W-:Y:S01]  /*3cb0*/  FADD R0, R121, R0 ;  /* 0x0000000079007221 */ /* 0x020fe20000000000 */
[----:B---3--:R-:W-:-:S01]  /*3cc0*/  FADD R227, R134, R227 ;  /* 0x000000e386e37221 */ /* 0x008fc20000000000 */
[----:B----4-:R-:W-:Y:S01]  /*3cd0*/  FADD R226, R133, R226 ;  /* 0x000000e285e27221 */ /* 0x010fe20000000000 */
[----:B--2---:R-:W-:-:S01]  /*3ce0*/  FADD R225, R132, R225 ;  /* 0x000000e184e17221 */ /* 0x004fc20000000000 */
        /* <DEDUP_REMOVED lines=9> */
[----:B------:R-:W-:-:S05]  /*3d80*/  FADD R215, R122, R215 ;  /* 0x000000d77ad77221 */ /* 0x000fca0000000000 */
[----:B------:R2:W-:Y:S04]  /*3d90*/  STL [R1], R215 ;  /* 0x000000d701007387 */ /* 0x0005e80000100800 */
[----:B------:R3:W-:Y:S04]  /*3da0*/  STL [R1+0x4], R216 ;  /* 0x000004d801007387 */ /* 0x0007e80000100800 */
        /* <DEDUP_REMOVED lines=8> */
[----:B-1----:R-:W4:Y:S04]  /*3e30*/  LDL.LU R211, [R1+0x34] ;  /* 0x0000340001d37983 */ /* 0x002f280000300800 */
[----:B------:R1:W-:Y:S04]  /*3e40*/  STL [R1+0x28], R225 ;  /* 0x000028e101007387 */ /* 0x0003e80000100800 */
[----:B------:R-:W4:Y:S04]  /*3e50*/  LDL.LU R212, [R1+0x38] ;  /* 0x0000380001d47983 */ /* 0x000f280000300800 */
[----:B------:R1:W-:Y:S04]  /*3e60*/  STL [R1+0x2c], R226 ;  /* 0x00002ce201007387 */ /* 0x0003e80000100800 */
[----:B------:R-:W4:Y:S04]  /*3e70*/  LDL.LU R213, [R1+0x3c] ;  /* 0x00003c0001d57983 */ /* 0x000f280000300800 */
[----:B------:R1:W-:Y:S04]  /*3e80*/  STL [R1+0x30], R227 ;  /* 0x000030e301007387 */ /* 0x0003e80000100800 */
[----:B------:R-:W4:Y:S04]  /*3e90*/  LDL.LU R214, [R1+0x40] ;  /* 0x0000400001d67983 */ /* 0x000f280000300800 */
[----:B--2---:R-:W2:Y:S04]  /*3ea0*/  LDL.LU R215, [R1+0x44] ;  /* 0x0000440001d77983 */ /* 0x004ea80000300800 */
[----:B---3--:R-:W3:Y:S04]  /*3eb0*/  LDL.LU R216, [R1+0x48] ;  /* 0x0000480001d87983 */ /* 0x008ee80000300800 */
[----:B----4-:R-:W4:Y:S04]  /*3ec0*/  LDL.LU R217, [R1+0x4c] ;  /* 0x00004c0001d97983 */ /* 0x010f280000300800 */
[----:B0-----:R-:W4:Y:S04]  /*3ed0*/  LDL.LU R218, [R1+0x50] ;  /* 0x0000500001da7983 */ /* 0x001f280000300800 */
[----:B------:R-:W4:Y:S04]  /*3ee0*/  LDL.LU R219, [R1+0x54] ;  /* 0x0000540001db7983 */ /* 0x000f280000300800 */
[----:B------:R-:W4:Y:S04]  /*3ef0*/  LDL.LU R220, [R1+0x58] ;  /* 0x0000580001dc7983 */ /* 0x000f280000300800 */
[----:B------:R-:W4:Y:S04]  /*3f00*/  LDL.LU R221, [R1+0x5c] ;  /* 0x00005c0001dd7983 */ /* 0x000f280000300800 */
[----:B------:R-:W4:Y:S04]  /*3f10*/  LDL.LU R222, [R1+0x60] ;  /* 0x0000600001de7983 */ /* 0x000f280000300800 */
[----:B------:R-:W4:Y:S04]  /*3f20*/  LDL.LU R223, [R1+0x64] ;  /* 0x0000640001df7983 */ /* 0x000f280000300800 */
[----:B------:R-:W4:Y:S04]  /*3f30*/  LDL.LU R224, [R1+0x68] ;  /* 0x0000680001e07983 */ /* 0x000f280000300800 */
[----:B-1----:R-:W4:Y:S04]  /*3f40*/  LDL.LU R225, [R1+0x6c] ;  /* 0x00006c0001e17983 */ /* 0x002f280000300800 */
[----:B------:R-:W4:Y:S04]  /*3f50*/  LDL.LU R226, [R1+0x70] ;  /* 0x0000700001e27983 */ /* 0x000f280000300800 */
[----:B------:R-:W4:Y:S01]  /*3f60*/  LDL.LU R227, [R1+0x74] ;  /* 0x0000740001e37983 */ /* 0x000f220000300800 */
[----:B------:R-:W-:-:S05]  /*3f70*/  FADD R211, R135, R211 ;  /* 0x000000d387d37221 */ /* 0x000fca0000000000 */
[----:B------:R0:W-:Y:S01]  /*3f80*/  STL [R1+0x34], R211 ;  /* 0x000034d301007387 */ /* 0x0001e20000100800 */
[----:B------:R-:W-:-:S03]  /*3f90*/  FADD R212, R136, R212 ;  /* 0x000000d488d47221 */ /* 0x000fc60000000000 */
[----:B0-----:R1:W5:Y:S01]  /*3fa0*/  LDL.LU R211, [R1+0xdc] ;  /* 0x0000dc0001d37983 */ /* 0x0013620000300800 */
[----:B------:R-:W-:-:S03]  /*3fb0*/  FADD R213, R137, R213 ;  /* 0x000000d589d57221 */ /* 0x000fc60000000000 */
[----:B------:R0:W-:Y:S01]  /*3fc0*/  STL [R1+0x38], R212 ;  /* 0x000038d401007387 */ /* 0x0001e20000100800 */
[----:B------:R-:W-:-:S01]  /*3fd0*/  FADD R214, R138, R214 ;  /* 0x000000d68ad67221 */ /* 0x000fc20000000000 */
[----:B--2---:R-:W-:Y:S02]  /*3fe0*/  FADD R215, R139, R215 ;  /* 0x000000d78bd77221 */ /* 0x004fe40000000000 */
[----:B0-----:R1:W5:Y:S01]  /*3ff0*/  LDL.LU R212, [R1+0xd8] ;  /* 0x0000d80001d47983 */ /* 0x0013620000300800 */
[----:B---3--:R-:W-:-:S03]  /*4000*/  FADD R216, R140, R216 ;  /* 0x000000d88cd87221 */ /* 0x008fc60000000000 */
[----:B------:R0:W-:Y:S01]  /*4010*/  STL [R1+0x3c], R213 ;  /* 0x00003cd501007387 */ /* 0x0001e20000100800 */
[----:B----4-:R-:W-:-:S03]  /*4020*/  FADD R217, R141, R217 ;  /* 0x000000d98dd97221 */ /* 0x010fc60000000000 */
[----:B0-----:R1:W5:Y:S01]  /*4030*/  LDL.LU R213, [R1+0xd4] ;  /* 0x0000d40001d57983 */ /* 0x0013620000300800 */
[----:B------:R-:W-:-:S03]  /*4040*/  FADD R218, R142, R218 ;  /* 0x000000da8eda7221 */ /* 0x000fc60000000000 */
[----:B------:R0:W-:Y:S01]  /*4050*/  STL [R1+0x40], R214 ;  /* 0x000040d601007387 */ /* 0x0001e20000100800 */
[----:B------:R-:W-:-:S01]  /*4060*/  FADD R219, R143, R219 ;  /* 0x000000db8fdb7221 */ /* 0x000fc20000000000 */
[----:B------:R-:W-:Y:S02]  /*4070*/  FADD R220, R144, R220 ;  /* 0x000000dc90dc7221 */ /* 0x000fe40000000000 */
[----:B0-----:R1:W5:Y:S04]  /*4080*/  LDL.LU R214, [R1+0xd0] ;  /* 0x0000d00001d67983 */ /* 0x0013680000300800 */
[----:B------:R0:W-:Y:S01]  /*4090*/  STL [R1+0x44], R215 ;  /* 0x000044d701007387 */ /* 0x0001e20000100800 */
[----:B------:R-:W-:-:S01]  /*40a0*/  FADD R221, R145, R221 ;  /* 0x000000dd91dd7221 */ /* 0x000fc20000000000 */
[----:B------:R-:W-:-:S02]  /*40b0*/  FADD R222, R146, R222 ;  /* 0x000000de92de7221 */ /* 0x000fc40000000000 */
[----:B0-----:R1:W5:Y:S04]  /*40c0*/  LDL.LU R215, [R1+0xcc] ;  /* 0x0000cc0001d77983 */ /* 0x0013680000300800 */
[----:B------:R0:W-:Y:S01]  /*40d0*/  STL [R1+0x48], R216 ;  /* 0x000048d801007387 */ /* 0x0001e20000100800 */
[----:B------:R-:W-:-:S03]  /*40e0*/  FADD R223, R147, R223 ;  /* 0x000000df93df7221 */ /* 0x000fc60000000000 */
        /* <DEDUP_REMOVED lines=13> */
[----:B------:R0:W-:Y:S04]  /*41c0*/  STL [R1+0x5c], R221 ;  /* 0x00005cdd01007387 */ /* 0x0001e80000100800 */
        /* <DEDUP_REMOVED lines=12> */
[----:B0-----:R1:W5:Y:S01]  /*4290*/  LDL.LU R227, [R1+0x9c] ;  /* 0x00009c0001e37983 */ /* 0x0013620000300800 */
[----:B------:R-:W-:-:S05]  /*42a0*/  UMOV UR6, URZ ;  /* 0x0000003f00067c82 */ /* 0x000fca0008000000 */
.L_x_28:
[----:B------:R-:W-:Y:S05]  /*42b0*/  @!P1 BRA `(.L_x_29) ;  /* 0x0000000000049947 */ /* 0x000fea0003800000 */
[----:B------:R-:W-:Y:S01]  /*42c0*/  BPT.TRAP 0x1 ;  /* 0x000000040000795c */ /* 0x000fe20000300000 */
.L_x_29:
[----:B------:R-:W-:Y:S02]  /*42d0*/  UISETP.GT.U32.AND UP0, UPT, UR13, 0x1, UPT ;  /* 0x000000010d00788c */ /* 0x000fe4000bf04070 */
[----:B------:R-:W-:-:S04]  /*42e0*/  ULEA UR8, UR31, UR12, 0x3 ;  /* 0x0000000c1f087291 */ /* 0x000fc8000f8e183f */
[----:B------:R-:W-:Y:S01]  /*42f0*/  UIADD3 UR8, UR8, 0x58, URZ ;  /* 0x0000005808087890 */ /* 0x000fe2000fffe03f */
[----:B------:R-:W-:-:S03]  /*4300*/  PLOP3.LUT P0, PT, PT, PT, UP0, 0x80, 0x0 ;  /* 0x000000000000781c */ /* 0x000fc60003f0f008 */
[----:B------:R-:W-:-:S09]  /*4310*/  UPRMT UR8, URZ, 0x654, UR8 ;  /* 0x000006543f087896 */ /* 0x000fd20008000008 */
[----:B------:R-:W-:Y:S01]  /*4320*/  SYNCS.ARRIVE.TRANS64.RED.A1T0 RZ, [UR8], RZ ;  /* 0x000000ffffff79a7 */ /* 0x000fe20008100408 */
[----:B------:R-:W-:Y:S05]  /*4330*/  @P0 BRA `(.L_x_30) ;  /* 0x0000000000040947 */ /* 0x000fea0003800000 */
[----:B------:R-:W-:Y:S01]  /*4340*/  BPT.TRAP 0x1 ;  /* 0x000000040000795c */ /* 0x000fe20000300000 */
.L_x_30:
[----:B------:R-:W-:Y:S01]  /*4350*/  UIADD3 UR19, UR19, 0x1, URZ ;  /* 0x0000000113137890 */ /* 0x000fe2000fffe03f */
[C---:B------:R-:W-:Y:S01]  /*4360*/  ISETP.GT.AND P0, PT, R228.reuse, 0x1, PT ;  /* 0x00000001e400780c */ /* 0x040fe20003f04270 */
[----:B------:R-:W-:Y:S01]  /*4370*/  UIADD3 UR31, UR31, 0x1, URZ ;  /* 0x000000011f1f7890 */ /* 0x000fe2000fffe03f */
[----:B------:R-:W-:Y:S01]  /*4380*/  VIADD R228, R228, 0xffffffff ;  /* 0xffffffffe4e47836 */ /* 0x000fe20000000000 */
[----:B------:R-:W-:Y:S02]  /*4390*/  UISETP.NE.AND UP0, UPT, UR19, 0xb, UPT ;  /* 0x0000000b1300788c */ /* 0x000fe4000bf05270 */
[----:B------:R-:W-:Y:S02]  /*43a0*/  UISETP.NE.AND UP1, UPT, UR31, 0xb, UPT ;  /* 0x0000000b1f00788c */ /* 0x000fe4000bf25270 */
[----:B------:R-:W-:Y:S02]  /*43b0*/  USEL UR8, URZ, 0x1, UP0 ;  /* 0x000000013f087887 */ /* 0x000fe40008000000 */
[----:B------:R-:W-:-:S02]  /*43c0*/  USEL UR19, UR19, URZ, UP0 ;  /* 0x0000003f13137287 */ /* 0x000fc40008000000 */
[----:B------:R-:W-:Y:S02]  /*43d0*/  USEL UR31, UR31, URZ, UP1 ;  /* 0x0000003f1f1f7287 */ /* 0x000fe40008800000 */
[----:B-----5:R-:W-:Y:S01]  /*43e0*/  LOP3.LUT R227, R227, UR8, RZ, 0x3c, !PT ;  /* 0x00000008e3e37c12 */ /* 0x020fe2000f8e3cff */
[----:B------:R-:W-:Y:S01]  /*43f0*/  UMOV UR8, 0x1 ;  /* 0x0000000100087882 */ /* 0x000fe20000000000 */
[----:B------:R-:W-:Y:S08]  /*4400*/  @P0 BRA `(.L_x_31) ;  /* 0xffffffec00880947 */ /* 0x000ff0000383ffff */
.L_x_23:
[----:B------:R-:W-:-:S04]  /*4410*/  UISETP.NE.AND UP0, UPT, UR6, URZ, UPT ;  /* 0x0000003f0600728c */ /* 0x000fc8000bf05270 */
[----:B------:R-:W-:-:S06]  /*4420*/  USEL UR6, URZ, 0x1, !UP0 ;  /* 0x000000013f067887 */ /* 0x000fcc000c000000 */
[----:B------:R-:W-:-:S13]  /*4430*/  ISETP.NE.AND P0, PT, RZ, UR6, PT ;  /* 0x00000006ff007c0c */ /* 0x000fda000bf05270 */
[----:B------:R-:W-:Y:S05]  /*4440*/  @!P0 BRA `(.L_x_32) ;  /* 0x0000000c00dc8947 */ /* 0x000fea0003800000 */
[----:B------:R-:W3:Y:S04]  /*4450*/  LDL.LU R227, [R1+0x74] ;  /* 0x0000740001e37983 */ /* 0x000ee80000300800 */
[----:B---3--:R3:W-:Y:S04]  /*4460*/  STL [R1+0x9c], R227 ;  /* 0x00009ce301007387 */ /* 0x0087e80000100800 */
[----:B---3--:R-:W3:Y:S04]  /*4470*/  LDL.LU R227, [R1+0x70] ;  /* 0x0000700001e37983 */ /* 0x008ee80000300800 */
        /* <DEDUP_REMOVED lines=55> */
[----:B---3--:R-:W3:Y:S01]  /*47f0*/  LDL.LU R227, [R1] ;  /* 0x0000000001e37983 */ /* 0x008ee20000300800 */
[----:B------:R-:W-:-:S02]  /*4800*/  WARPGROUP.DEPBAR.LE gsb0, 0x0 ;  /* 0x00008000000079c5 */ /* 0x000fc40000010000 */
[----:B------:R-:W-:Y:S01]  /*4810*/  FADD R226, R24, R226 ;  /* 0x000000e218e27221 */ /* 0x000fe20000000000 */
        /* <DEDUP_REMOVED lines=97> */
[----:B---3--:R-:W-:-:S05]  /*4e30*/  FADD R227, R122, R227 ;  /* 0x000000e37ae37221 */ /* 0x008fca0000000000 */
[----:B------:R3:W-:Y:S04]  /*4e40*/  STL [R1], R227 ;  /* 0x000000e301007387 */ /* 0x0007e80000100800 */
[----:B---3--:R-:W3:Y:S02]  /*4e50*/  LDL.LU R227, [R1+0x10c] ;  /* 0x00010c0001e37983 */ /* 0x008ee40000300800 */
[----:B---3--:R-:W-:-:S05]  /*4e60*/  FADD R227, R123, R227 ;  /* 0x000000e37be37221 */ /* 0x008fca0000000000 */
[----:B------:R3:W-:Y:S04]  /*4e70*/  STL [R1+0x4], R227 ;  /* 0x000004e301007387 */ /* 0x0007e80000100800 */
        /* <DEDUP_REMOVED lines=83> */
[----:B------:R3:W-:Y:S02]  /*53b0*/  STL [R1+0x74], R227 ;  /* 0x000074e301007387 */ /* 0x0007e40000100800 */
.L_x_32:
[----:B---3--:R-:W-:-:S04]  /*53c0*/  IMAD.U32 R227, RZ, RZ, UR30 ;  /* 0x0000001effe37e24 */ /* 0x008fc8000f8e00ff */
[----:B------:R3:W-:Y:S01]  /*53d0*/  SYNCS.ARRIVE.TRANS64.A1T0 RZ, [R227+UR28], RZ ;  /* 0x000000ffe3ff79a7 */ /* 0x0007e2000810001c */
[----:B------:R-:W-:Y:S02]  /*53e0*/  WARPGROUP.DEPBAR.LE gsb0, 0x0 ;  /* 0x00008000000079c5 */ /* 0x000fe40000010000 */
[----:B------:R-:W4:Y:S02]  /*53f0*/  LDC R24, c[0x0][0x28c] ;  /* 0x0000a300ff187b82 */ /* 0x000f240000000800 */
[----:B----4-:R-:W-:-:S13]  /*5400*/  ISETP.GE.AND P0, PT, R24, 0x1, PT ;  /* 0x000000011800780c */ /* 0x010fda0003f06270 */
[----:B---3--:R-:W-:Y:S05]  /*5410*/  @!P0 BRA `(.L_x_33) ;  /* 0x0000000000408947 */ /* 0x008fea0003800000 */
[----:B------:R-:W-:-:S06]  /*5420*/  UISETP.NE.AND UP0, UPT, UR26, 0x3, UPT ;  /* 0x000000031a00788c */ /* 0x000fcc000bf05270 */
[----:B------:R-:W-:-:S13]  /*5430*/  PLOP3.LUT P0, PT, PT, PT, UP0, 0x80, 0x0 ;  /* 0x000000000000781c */ /* 0x000fda0003f0f008 */
[----:B------:R-:W-:Y:S05]  /*5440*/  @!P0 BRA `(.L_x_34) ;  /* 0x0000000000048947 */ /* 0x000fea0003800000 */
[----:B------:R-:W-:Y:S01]  /*5450*/  BPT.TRAP 0x1 ;  /* 0x000000040000795c */ /* 0x000fe20000300000 */
.L_x_34:
[----:B------:R-:W-:Y:S02]  /*5460*/  UIADD3 UR8, UR16, UR5, URZ ;  /* 0x0000000510087290 */ /* 0x000fe4000fffe03f */
[----:B------:R-:W-:Y:S02]  /*5470*/  UISETP.GT.U32.AND UP0, UPT, UR13, 0x1, UPT ;  /* 0x000000010d00788c */ /* 0x000fe4000bf04070 */
[----:B------:R-:W-:-:S04]  /*5480*/  UIMAD.WIDE.U32 UR6, UR8, -0x45d1745d, URZ ;  /* 0xba2e8ba3080678a5 */ /* 0x000fc8000f8e003f */
[----:B------:R-:W-:Y:S01]  /*5490*/  USHF.R.U32.HI UR6, URZ, 0x3, UR7 ;  /* 0x000000033f067899 */ /* 0x000fe20008011607 */
[----:B------:R-:W-:-:S03]  /*54a0*/  PLOP3.LUT P0, PT, PT, PT, UP0, 0x80, 0x0 ;  /* 0x000000000000781c */ /* 0x000fc60003f0f008 */
[----:B------:R-:W-:-:S04]  /*54b0*/  UIMAD UR8, UR6, -0xb, UR8 ;  /* 0xfffffff5060878a4 */ /* 0x000fc8000f8e0208 */
[----:B------:R-:W-:-:S04]  /*54c0*/  ULEA UR8, UR8, UR12, 0x3 ;  /* 0x0000000c08087291 */ /* 0x000fc8000f8e183f */
[----:B------:R-:W-:-:S04]  /*54d0*/  UIADD3 UR8, UR8, 0x58, URZ ;  /* 0x0000005808087890 */ /* 0x000fc8000fffe03f */
[----:B------:R-:W-:-:S09]  /*54e0*/  UPRMT UR8, URZ, 0x654, UR8 ;  /* 0x000006543f087896 */ /* 0x000fd20008000008 */
[----:B------:R-:W-:Y:S01]  /*54f0*/  SYNCS.ARRIVE.TRANS64.RED.A1T0 RZ, [UR8], RZ ;  /* 0x000000ffffff79a7 */ /* 0x000fe20008100408 */
[----:B------:R-:W-:Y:S05]  /*5500*/  @P0 BRA `(.L_x_33) ;  /* 0x0000000000040947 */ /* 0x000fea0003800000 */
[----:B------:R-:W-:Y:S01]  /*5510*/  BPT.TRAP 0x1 ;  /* 0x000000040000795c */ /* 0x000fe20000300000 */
.L_x_33:
[----:B------:R-:W3:Y:S01]  /*5520*/  S2R R25, SR_TID.X ;  /* 0x0000000000197919 */ /* 0x000ee20000002100 */
[----:B------:R-:W-:Y:S01]  /*5530*/  IMAD.U32 R24, RZ, RZ, UR29 ;  /* 0x0000001dff187e24 */ /* 0x000fe2000f8e00ff */
[----:B------:R-:W-:Y:S01]  /*5540*/  UIADD3 UR5, UR27, UR5, URZ ;  /* 0x000000051b057290 */ /* 0x000fe2000fffe03f */
[----:B------:R-:W4:Y:S01]  /*5550*/  LDC R35, c[0x0][0x288] ;  /* 0x0000a200ff237b82 */ /* 0x000f220000000800 */
[----:B------:R-:W-:Y:S02]  /*5560*/  UISETP.GE.U32.AND UP1, UPT, UR27, 0xb, UPT ;  /* 0x0000000b1b00788c */ /* 0x000fe4000bf26070 */
[----:B------:R-:W-:Y:S01]  /*5570*/  SHF.L.U32 R24, R24, 0x1f, RZ ;  /* 0x0000001f18187819 */ /* 0x000fe200000006ff */
[----:B------:R-:W-:Y:S02]  /*5580*/  UISETP.GT.U32.AND UP0, UPT, UR5, 0xa, UPT ;  /* 0x0000000a0500788c */ /* 0x000fe4000bf04070 */
[----:B------:R-:W-:Y:S01]  /*5590*/  UIMAD.WIDE.U32 UR6, UR5, -0x45d1745d, URZ ;  /* 0xba2e8ba3050678a5 */ /* 0x000fe2000f8e003f */
[----:B------:R-:W5:Y:S01]  /*55a0*/  SYNCS.PHASECHK.TRANS64.TRYWAIT P0, [UR17+0x8], R24 ;  /* 0x00000818ff0075a7 */ /* 0x000f620008000151 */
[----:B------:R-:W-:-:S02]  /*55b0*/  UISETP.LT.U32.AND UP0, UPT, UR27, 0xb, UP0 ;  /* 0x0000000b1b00788c */ /* 0x000fc40008701070 */
[----:B------:R-:W-:Y:S02]  /*55c0*/  USHF.R.U32.HI UR6, URZ, 0x3, UR7 ;  /* 0x000000033f067899 */ /* 0x000fe40008011607 */
[----:B------:R-:W-:Y:S02]  /*55d0*/  USEL UR8, URZ, 0x1, !UP0 ;  /* 0x000000013f087887 */ /* 0x000fe4000c000000 */
[----:B------:R-:W-:Y:S02]  /*55e0*/  UIMAD UR5, UR6, -0xb, UR5 ;  /* 0xfffffff5060578a4 */ /* 0x000fe4000f8e0205 */
[----:B------:R-:W-:-:S04]  /*55f0*/  ULOP3.LUT UR4, UR4, UR8, URZ, 0x3c, !UPT ;  /* 0x0000000804047292 */ /* 0x000fc8000f8e3c3f */
[----:B------:R-:W-:Y:S01]  /*5600*/  @UP1 ULOP3.LUT UR4, UR4, 0x1, UR6, 0x78, !UPT ;  /* 0x0000000104041892 */ /* 0x000fe2000f8e7806 */
[----:B---3--:R-:W-:-:S04]  /*5610*/  SHF.R.S32.HI R26, RZ, 0x1f, R25 ;  /* 0x0000001fff1a7819 */ /* 0x008fc80000011419 */
[----:B------:R-:W-:-:S04]  /*5620*/  LEA.HI R26, R26, R25, RZ, 0x7 ;  /* 0x000000191a1a7211 */ /* 0x000fc800078f38ff */
[----:B------:R-:W-:-:S05]  /*5630*/  LOP3.LUT R26, R26, 0xffffff80, RZ, 0xc0, !PT ;  /* 0xffffff801a1a7812 */ /* 0x000fca00078ec0ff */
[----:B------:R-:W-:-:S05]  /*5640*/  IMAD.IADD R26, R25, 0x1, -R26 ;  /* 0x00000001191a7824 */ /* 0x000fca00078e0a1a */
[----:B------:R-:W-:-:S04]  /*5650*/  SHF.R.S32.HI R25, RZ, 0x1f, R26 ;  /* 0x0000001fff197819 */ /* 0x000fc8000001141a */
[----:B------:R-:W-:-:S04]  /*5660*/  LEA.HI R25, R25, R26, RZ, 0x2 ;  /* 0x0000001a19197211 */ /* 0x000fc800078f10ff */
[----:B------:R-:W-:-:S05]  /*5670*/  LOP3.LUT R25, R25, 0xfffffffc, RZ, 0xc0, !PT ;  /* 0xfffffffc19197812 */ /* 0x000fca00078ec0ff */
[----:B------:R-:W-:-:S04]  /*5680*/  IMAD.IADD R40, R26, 0x1, -R25 ;  /* 0x000000011a287824 */ /* 0x000fc800078e0a19 */
[----:B------:R-:W-:Y:S01]  /*5690*/  IMAD.SHL.U32 R32, R40, 0x2, RZ ;  /* 0x0000000228207824 */ /* 0x000fe200078e00ff */
[----:B----45:R-:W-:Y:S06]  /*56a0*/  @!P0 BRA `(.L_x_35) ;  /* 0x000000ac006c8947 */ /* 0x030fec0003800000 */
.L_x_328:
[----:B------:R4:W-:Y:S01]  /*56b0*/  STL [R1+0xa0], R2 ;  /* 0x0000a00201007387 */ /* 0x0009e20000100800 */
[----:B------:R-:W-:Y:S01]  /*56c0*/  ULDC UR8, c[0x0][0x284] ;  /* 0x0000a10000087ab9 */ /* 0x000fe20000000800 */
[----:B------:R-:W-:Y:S01]  /*56d0*/  SHF.R.S32.HI R33, RZ, 0x1f, R32 ;  /* 0x0000001fff217819 */ /* 0x000fe20000011420 */
[----:B------:R-:W-:Y:S01]  /*56e0*/  ULDC.64 UR6, c[0x0][0x5d0] ;  /* 0x0001740000067ab9 */ /* 0x000fe20000000a00 */
[----:B----4-:R-:W4:Y:S04]  /*56f0*/  LDL.LU R2, [R1+0x88] ;  /* 0x0000880001027983 */ /* 0x010f280000300800 */
[----:B------:R0:W-:Y:S04]  /*5700*/  STL [R1+0x9c], R0 ;  /* 0x00009c0001007387 */ /* 0x0001e80000100800 */
[----:B------:R-:W2:Y:S04]  /*5710*/  LDL R227, [R1+0x78] ;  /* 0x0000780001e37983 */ /* 0x000ea80000100800 */
[----:B0-----:R-:W3:Y:S01]  /*5720*/  LDL R0, [R1+0x84] ;  /* 0x0000840001007983 */ /* 0x001ee20000100800 */
[----:B----4-:R-:W-:-:S03]  /*5730*/  IMAD.SHL.U32 R37, R2, 0x100, RZ ;  /* 0x0000010002257824 */ /* 0x010fc600078e00ff */
[----:B------:R0:W5:Y:S01]  /*5740*/  LDL.LU R2, [R1+0xa0] ;  /* 0x0000a00001027983 */ /* 0x0001620000300800 */
[----:B---3--:R-:W-:-:S03]  /*5750*/  IMAD.SHL.U32 R34, R0, 0x40, RZ ;  /* 0x0000004000227824 */ /* 0x008fc600078e00ff */
[----:B------:R0:W5:Y:S02]  /*5760*/  LDL.LU R0, [R1+0x9c] ;  /* 0x00009c0001007983 */ /* 0x0001640000300800 */
[----:B------:R-:W-:Y:S02]  /*5770*/  ISETP.GE.AND P0, PT, R34, UR8, PT ;  /* 0x0000000822007c0c */ /* 0x000fe4000bf06270 */
[----:B--2---:R-:W-:Y:S02]  /*5780*/  SHF.R.S32.HI R38, RZ, 0x1f, R227 ;  /* 0x0000001fff267819 */ /* 0x004fe400000114e3 */
[----:B------:R-:W-:Y:S01]  /*5790*/  ISETP.GE.OR P0, PT, R37, R35, P0 ;  /* 0x000000232500720c */ /* 0x000fe20000706670 */
[----:B------:R-:W-:-:S04]  /*57a0*/  IMAD.WIDE.U32 R24, R227, UR6, R32 ;  /* 0x00000006e3187c25 */ /* 0x000fc8000f8e0020 */
[----:B------:R-:W-:Y:S01]  /*57b0*/  IMAD R26, R38, UR6, RZ ;  /* 0x00000006261a7c24 */ /* 0x000fe2000f8e02ff */
[----:B------:R-:W-:Y:S02]  /*57c0*/  SHF.R.S32.HI R36, RZ, 0x1f, R37 ;  /* 0x0000001fff247819 */ /* 0x000fe40000011425 */
[----:B------:R-:W-:Y:S01]  /*57d0*/  IADD3 R24, P1, R37, R24, RZ ;  /* 0x0000001825187210 */ /* 0x000fe20007f3e0ff */
[----:B------:R-:W-:-:S05]  /*57e0*/  IMAD R27, R227, UR7, R26 ;  /* 0x00000007e31b7c24 */ /* 0x000fca000f8e021a */
[----:B------:R-:W-:Y:S01]  /*57f0*/  IADD3.X R25, R36, R25, R27, P1, !PT ;  /* 0x0000001924197210 */ /* 0x000fe20000ffe41b */
[----:B0-----:R-:W-:Y:S06]  /*5800*/  @P0 BRA `(.L_x_36) ;  /* 0x0000008c00cc0947 */ /* 0x001fec0003800000 */
[----:B------:R0:W-:Y:S01]  /*5810*/  STL.64 [R1+0xa8], R4 ;  /* 0x0000a80401007387 */ /* 0x0001e20000100a00 */
[----:B------:R-:W2:Y:S01]  /*5820*/  LDC.64 R28, c[0x0][0x5c8] ;  /* 0x00017200ff1c7b82 */ /* 0x000ea20000000a00 */
[----:B------:R-:W-:Y:S02]  /*5830*/  ULDC.64 UR6, c[0x0][0x5c0] ;  /* 0x0001700000067ab9 */ /* 0x000fe40000000a00 */
[----:B0-----:R-:W3:Y:S04]  /*5840*/  LDL.64 R4, [R1+0x90] ;  /* 0x0000900001047983 */ /* 0x001ee80000100a00 */
[----:B-----5:R0:W-:Y:S04]  /*5850*/  STL [R1+0xa0], R2 ;  /* 0x0000a00201007387 */ /* 0x0201e80000100800 */
[----:B0-----:R-:W3:Y:S04]  /*5860*/  LDL.LU R2, [R1+0x84] ;  /* 0x0000840001027983 */ /* 0x001ee80000300800 */
[----:B------:R0:W-:Y:S04]  /*5870*/  STL [R1+0x9c], R0 ;  /* 0x00009c0001007387 */ /* 0x0001e80000100800 */
[----:B0-----:R-:W4:Y:S01]  /*5880*/  LDL R0, [R1+0x8c] ;  /* 0x00008c0001007983 */ /* 0x001f220000100800 */
[----:B---3--:R-:W-:-:S03]  /*5890*/  IMAD.WIDE R30, R2, 0x40, R4 ;  /* 0x00000040021e7825 */ /* 0x008fc600078e0204 */
[----:B------:R0:W5:Y:S04]  /*58a0*/  LDL.LU.64 R4, [R1+0xa8] ;  /* 0x0000a80001047983 */ /* 0x0001680000300a00 */
[----:B------:R0:W5:Y:S01]  /*58b0*/  LDL.LU R2, [R1+0xa0] ;  /* 0x0000a00001027983 */ /* 0x0001620000300800 */
[-C--:B--2---:R-:W-:Y:S02]  /*58c0*/  IMAD R26, R31, R28.reuse, RZ ;  /* 0x0000001c1f1a7224 */ /* 0x084fe400078e02ff */
[----:B------:R-:W-:-:S04]  /*58d0*/  IMAD.WIDE.U32 R24, R30, R28, R24 ;  /* 0x0000001c1e187225 */ /* 0x000fc800078e0018 */
[----:B------:R-:W-:Y:S01]  /*58e0*/  IMAD R27, R30, R29, R26 ;  /* 0x0000001d1e1b7224 */ /* 0x000fe200078e021a */
[----:B------:R-:W-:Y:S01]  /*58f0*/  LEA R26, P0, R28, R24, 0x3 ;  /* 0x000000181c1a7211 */ /* 0x000fe200078018ff */
[----:B----4-:R-:W-:Y:S01]  /*5900*/  IMAD.IADD R39, R0, 0x1, -R34 ;  /* 0x0000000100277824 */ /* 0x010fe200078e0a22 */
[----:B------:R-:W-:Y:S01]  /*5910*/  IADD3 R24, P1, R24, UR6, RZ ;  /* 0x0000000618187c10 */ /* 0x000fe2000ff3e0ff */
[----:B------:R0:W5:Y:S01]  /*5920*/  LDL.LU R0, [R1+0x9c] ;  /* 0x00009c0001007983 */ /* 0x0001620000300800 */
[----:B------:R-:W-:Y:S01]  /*5930*/  IMAD.IADD R27, R25, 0x1, R27 ;  /* 0x00000001191b7824 */ /* 0x000fe200078e021b */
[----:B------:R-:W-:-:S04]  /*5940*/  IADD3 R26, P3, R26, UR6, RZ ;  /* 0x000000061a1a7c10 */ /* 0x000fc8000ff7e0ff */
[----:B------:R-:W-:Y:S01]  /*5950*/  LEA.HI.X R29, R28, R27, R29, 0x3, P0 ;  /* 0x0000001b1c1d7211 */ /* 0x000fe200000f1c1d */
[----:B------:R-:W-:Y:S01]  /*5960*/  IMAD R28, R40, -0x2, R35 ;  /* 0xfffffffe281c7824 */ /* 0x000fe200078e0223 */
[----:B------:R-:W-:Y:S01]  /*5970*/  FSETP.NEU.AND P0, PT, RZ, UR25, PT ;  /* 0x00000019ff007c0b */ /* 0x000fe2000bf0d000 */
[----:B------:R-:W-:Y:S01]  /*5980*/  BSSY B0, `(.L_x_36) ;  /* 0x00008db000007945 */ /* 0x000fe20003800000 */
[----:B------:R-:W-:Y:S02]  /*5990*/  IADD3.X R25, R27, UR7, RZ, P1, !PT ;  /* 0x000000071b197c10 */ /* 0x000fe40008ffe4ff */
[----:B------:R-:W-:Y:S01]  /*59a0*/  IADD3.X R27, R29, UR7, RZ, P3, !PT ;  /* 0x000000071d1b7c10 */ /* 0x000fe20009ffe4ff */
[----:B------:R-:W-:-:S08]  /*59b0*/  IMAD.IADD R34, R28, 0x1, -R37 ;  /* 0x000000011c227824 */ /* 0x000fd000078e0a25 */
[----:B0-----:R-:W-:Y:S05]  /*59c0*/  @!P0 BRA `(.L_x_37) ;  /* 0x0000006800d88947 */ /* 0x001fea0003800000 */
[----:B------:R-:W-:Y:S01]  /*59d0*/  ULDC.64 UR6, c[0x0][0x5b8] ;  /* 0x00016e0000067ab9 */ /* 0x000fe20000000a00 */
[----:B------:R-:W-:Y:S01]  /*59e0*/  ULDC.64 UR8, c[0x0][0x5a8] ;  /* 0x00016a0000087ab9 */ /* 0x000fe20000000a00 */
[----:B------:R-:W-:Y:S01]  /*59f0*/  IMAD.WIDE.U32 R32, R227, UR6, R32 ;  /* 0x00000006e3207c25 */ /* 0x000fe2000f8e0020 */
[----:B------:R-:W-:Y:S03]  /*5a00*/  BSSY B1, `(.L_x_38) ;  /* 0x0000010000017945 */ /* 0x000fe60003800000 */
[----:B------:R-:W-:Y:S01]  /*5a10*/  IMAD R28, R38, UR6, RZ ;  /* 0x00000006261c7c24 */ /* 0x000fe2000f8e02ff */
[----:B------:R-:W-:-:S03]  /*5a20*/  IADD3 R32, P0, R37, R32, RZ ;  /* 0x0000002025207210 */ /* 0x000fc60007f1e0ff */
[----:B------:R-:W-:Y:S01]  /*5a30*/  IMAD R29, R227, UR7, R28 ;  /* 0x00000007e31d7c24 */ /* 0x000fe2000f8e021c */
[----:B------:R-:W-:Y:S02]  /*5a40*/  ULDC.64 UR6, c[0x0][0x5b0] ;  /* 0x00016c0000067ab9 */ /* 0x000fe40000000a00 */
[----:B------:R-:W-:Y:S02]  /*5a50*/  IMAD R35, R31, UR6, RZ ;  /* 0x000000061f237c24 */ /* 0x000fe4000f8e02ff */
[----:B------:R-:W-:Y:S02]  /*5a60*/  IADD3.X R33, R36, R33, R29, P0, !PT ;  /* 0x0000002124217210 */ /* 0x000fe400007fe41d */
[----:B------:R-:W-:Y:S01]  /*5a70*/  ISETP.GE.AND P0, PT, R39, 0x1, PT ;  /* 0x000000012700780c */ /* 0x000fe20003f06270 */
[C---:B------:R-:W-:Y:S02]  /*5a80*/  IMAD R35, R30.reuse, UR7, R35 ;  /* 0x000000071e237c24 */ /* 0x040fe4000f8e0223 */
[----:B------:R-:W-:Y:S01]  /*5a90*/  IMAD.WIDE.U32 R28, R30, UR6, R32 ;  /* 0x000000061e1c7c25 */ /* 0x000fe2000f8e0020 */
[----:B------:R-:W-:-:S02]  /*5aa0*/  ISETP.LT.OR P4, PT, R34, 0x1, !P0 ;  /* 0x000000012200780c */ /* 0x000fc40004781670 */
[----:B------:R-:W-:-:S04]  /*5ab0*/  IADD3 R28, P1, R28, UR8, RZ ;  /* 0x000000081c1c7c10 */ /* 0x000fc8000ff3e0ff */
[--C-:B------:R-:W-:Y:S02]  /*5ac0*/  IADD3.X R29, R29, UR9, R35.reuse, P1, !PT ;  /* 0x000000091d1d7c10 */ /* 0x100fe40008ffe423 */
[----:B------:R-:W-:-:S05]  /*5ad0*/  PRMT R35, RZ, 0x7610, R35 ;  /* 0x00007610ff237816 */ /* 0x000fca0000000023 */
[----:B------:R-:W-:Y:S05]  /*5ae0*/  @P4 BRA `(.L_x_39) ;  /* 0x0000000000044947 */ /* 0x000fea0003800000 */
[----:B------:R0:W5:Y:S02]  /*5af0*/  LDG.E.U8 R35, desc[UR22][R28.64] ;  /* 0x000000161c237981 */ /* 0x000164000c1e1100 */
.L_x_39:
[----:B------:R-:W-:Y:S05]  /*5b00*/  BSYNC B1 ;  /* 0x0000000000017941 */ /* 0x000fea0003800000 */
.L_x_38:
[----:B-----5:R-:W-:Y:S01]  /*5b10*/  LOP3.LUT R35, R35, 0xff, RZ, 0xc0, !PT ;  /* 0x000000ff23237812 */ /* 0x020fe200078ec0ff */
[----:B------:R-:W-:Y:S01]  /*5b20*/  BSSY B1, `(.L_x_40) ;  /* 0x000000b000017945 */ /* 0x000fe20003800000 */
[----:B------:R-:W-:Y:S02]  /*5b30*/  ISETP.LT.OR P3, PT, R34, 0x2, !P0 ;  /* 0x000000022200780c */ /* 0x000fe40004761670 */
[----:B------:R-:W-:-:S05]  /*5b40*/  F2FP.F16.E5M2.UNPACK_B R35, R35 ;  /* 0x00000023ff23723e */ /* 0x000fca00020004ff */
[----:B------:R-:W-:-:S05]  /*5b50*/  HADD2.F32 R35, -RZ, R35.H0_H0 ;  /* 0x20000023ff237230 */ /* 0x000fca0000004100 */
[----:B------:R-:W-:-:S04]  /*5b60*/  FMUL R35, R35, UR25 ;  /* 0x0000001923237c20 */ /* 0x000fc80008400000 */
[----:B------:R-:W-:-:S05]  /*5b70*/  FFMA R35, R226, UR24, R35 ;  /* 0x00000018e2237c23 */ /* 0x000fca0008000023 */
[----:B------:R-:W-:Y:S02]  /*5b80*/  F2FP.SATFINITE.E5M2.F32.PACK_AB_MERGE_C R37, RZ, R35, RZ ;  /* 0x00000023ff25723e */ /* 0x000fe400048060ff */
[----:B------:R-:W-:-:S03]  /*5b90*/  PRMT R35, RZ, 0x7610, R35 ;  /* 0x00007610ff237816 */ /* 0x000fc60000000023 */
[----:B------:R2:W-:Y:S01]  /*5ba0*/  @!P4 STG.E.U8 desc[UR22][R24.64], R37 ;  /* 0x000000251800c986 */ /* 0x0005e2000c101116 */
[----:B------:R-:W-:Y:S05]  /*5bb0*/  @P3 BRA `(.L_x_41) ;  /* 0x0000000000043947 */ /* 0x000fea0003800000 */
[----:B------:R3:W5:Y:S02]  /*5bc0*/  LDG.E.U8 R35, desc[UR22][R28.64+0x1] ;  /* 0x000001161c237981 */ /* 0x000764000c1e1100 */
.L_x_41:
[----:B------:R-:W-:Y:S05]  /*5bd0*/  BSYNC B1 ;  /* 0x0000000000017941 */ /* 0x000fea0003800000 */
.L_x_40:
[----:B-----5:R-:W-:Y:S01]  /*5be0*/  LOP3.LUT R35, R35, 0xff, RZ, 0xc0, !PT ;  /* 0x000000ff23237812 */ /* 0x020fe200078ec0ff */
[----:B------:R-:W-:Y:S01]  /*5bf0*/  BSSY B1, `(.L_x_42) ;  /* 0x0000013000017945 */ /* 0x000fe20003800000 */
[----:B--2---:R-:W-:Y:S02]  /*5c00*/  IADD3 R37, P1, R30, 0x8, RZ ;  /* 0x000000081e257810 */ /* 0x004fe40007f3e0ff */
[----:B------:R-:W-:-:S03]  /*5c10*/  F2FP.F16.E5M2.UNPACK_B R35, R35 ;  /* 0x00000023ff23723e */ /* 0x000fc600020004ff */
[----:B------:R-:W-:Y:S01]  /*5c20*/  IMAD.X R31, RZ, RZ, R31, P1 ;  /* 0x000000ffff1f7224 */ /* 0x000fe200008e061f */
[----:B------:R-:W-:Y:S01]  /*5c30*/  ISETP.GE.AND P1, PT, R39, 0x9, PT ;  /* 0x000000092700780c */ /* 0x000fe20003f26270 */
[----:B------:R-:W-:Y:S02]  /*5c40*/  HADD2.F32 R35, -RZ, R35.H0_H0 ;  /* 0x20000023ff237230 */ /* 0x000fe40000004100 */
[----:B------:R-:W-:Y:S01]  /*5c50*/  IMAD R36, R31, UR6, RZ ;  /* 0x000000061f247c24 */ /* 0x000fe2000f8e02ff */
[----:B------:R-:W-:Y:S01]  /*5c60*/  ISETP.LT.OR P5, PT, R34, 0x1, !P1 ;  /* 0x000000012200780c */ /* 0x000fe20004fa1670 */
[----:B------:R-:W-:-:S04]  /*5c70*/  IMAD.WIDE.U32 R32, R37, UR6, R32 ;  /* 0x0000000625207c25 */ /* 0x000fc8000f8e0020 */
[----:B------:R-:W-:Y:S01]  /*5c80*/  FMUL R30, R35, UR25 ;  /* 0x00000019231e7c20 */ /* 0x000fe20008400000 */
[----:B------:R-:W-:-:S03]  /*5c90*/  IMAD R37, R37, UR7, R36 ;  /* 0x0000000725257c24 */ /* 0x000fc6000f8e0224 */
[----:B------:R-:W-:Y:S01]  /*5ca0*/  FFMA R225, R225, UR24, R30 ;  /* 0x00000018e1e17c23 */ /* 0x000fe2000800001e */
[----:B------:R-:W-:Y:S02]  /*5cb0*/  IADD3 R30, P4, R32, UR8, RZ ;  /* 0x00000008201e7c10 */ /* 0x000fe4000ff9e0ff */
[----:B------:R-:W-:Y:S02]  /*5cc0*/  PRMT R32, RZ, 0x7610, R32 ;  /* 0x00007610ff207816 */ /* 0x000fe40000000020 */
[----:B------:R-:W-:Y:S02]  /*5cd0*/  F2FP.SATFINITE.E5M2.F32.PACK_AB_MERGE_C R225, RZ, R225, RZ ;  /* 0x000000e1ffe1723e */ /* 0x000fe400048060ff */
[----:B------:R-:W-:-:S03]  /*5ce0*/  IADD3.X R31, R33, UR9, R37, P4, !PT ;  /* 0x00000009211f7c10 */ /* 0x000fc6000a7fe425 */
[----:B------:R2:W-:Y:S01]  /*5cf0*/  @!P3 STG.E.U8 desc[UR22][R24.64+0x1], R225 ;  /* 0x000001e11800b986 */ /* 0x0005e2000c101116 */
[----:B------:R-:W-:Y:S05]  /*5d00*/  @P5 BRA `(.L_x_43) ;  /* 0x0000000000045947 */ /* 0x000fea0003800000 */
[----:B------:R4:W5:Y:S02]  /*5d10*/  LDG.E.U8 R32, desc[UR22][R30.64] ;  /* 0x000000161e207981 */ /* 0x000964000c1e1100 */
.L_x_43:
[----:B------:R-:W-:Y:S05]  /*5d20*/  BSYNC B1 ;  /* 0x0000000000017941 */ /* 0x000fea0003800000 */
.L_x_42:
[----:B-----5:R-:W-:Y:S01]  /*5d30*/  LOP3.LUT R32, R32, 0xff, RZ, 0xc0, !PT ;  /* 0x000000ff20207812 */ /* 0x020fe200078ec0ff */
[----:B------:R-:W-:Y:S01]  /*5d40*/  BSSY B1, `(.L_x_44) ;  /* 0x000000b000017945 */ /* 0x000fe20003800000 */
[----:B------:R-:W-:Y:S02]  /*5d50*/  ISETP.LT.OR P3, PT, R34, 0x2, !P1 ;  /* 0x000000022200780c */ /* 0x000fe40004f61670 */
[----:B------:R-:W-:-:S05]  /*5d60*/  F2FP.F16.E5M2.UNPACK_B R32, R32 ;  /* 0x00000020ff20723e */ /* 0x000fca00020004ff */
[----:B------:R-:W-:-:S05]  /*5d70*/  HADD2.F32 R32, -RZ, R32.H0_H0 ;  /* 0x20000020ff207230 */ /* 0x000fca0000004100 */
[----:B------:R-:W-:Y:S01]  /*5d80*/  FMUL R33, R32, UR25 ;  /* 0x0000001920217c20 */ /* 0x000fe20008400000 */
[----:B------:R-:W-:-:S03]  /*5d90*/  PRMT R32, RZ, 0x7610, R32 ;  /* 0x00007610ff207816 */ /* 0x000fc60000000020 */
[----:B------:R-:W-:-:S05]  /*5da0*/  FFMA R33, R224, UR24, R33 ;  /* 0x00000018e0217c23 */ /* 0x000fca0008000021 */
[----:B------:R-:W-:-:S05]  /*5db0*/  F2FP.SATFINITE.E5M2.F32.PACK_AB_MERGE_C R33, RZ, R33, RZ ;  /* 0x00000021ff21723e */ /* 0x000fca00048060ff */
[----:B------:R0:W-:Y:S01]  /*5dc0*/  @!P5 STG.E.U8 desc[UR22][R26.64], R33 ;  /* 0x000000211a00d986 */ /* 0x0001e2000c101116 */
[----:B------:R-:W-:Y:S05]  /*5dd0*/  @P3 BRA `(.L_x_45) ;  /* 0x0000000000043947 */ /* 0x000fea0003800000 */
[----:B------:R0:W5:Y:S02]  /*5de0*/  LDG.E.U8 R32, desc[UR22][R30.64+0x1] ;  /* 0x000001161e207981 */ /* 0x000164000c1e1100 */
.L_x_45:
[----:B------:R-:W-:Y:S05]  /*5df0*/  BSYNC B1 ;  /* 0x0000000000017941 */ /* 0x000fea0003800000 */
.L_x_44:
[----:B-----5:R-:W-:Y:S01]  /*5e00*/  LOP3.LUT R32, R32, 0xff, RZ, 0xc0, !PT ;  /* 0x000000ff20207812 */ /* 0x020fe200078ec0ff */
[----:B------:R-:W-:Y:S01]  /*5e10*/  BSSY B1, `(.L_x_46) ;  /* 0x000000b000017945 */ /* 0x000fe20003800000 */
[----:B------:R-:W-:Y:S02]  /*5e20*/  ISETP.LT.OR P4, PT, R34, 0x9, !P0 ;  /* 0x000000092200780c */ /* 0x000fe40004781670 */
[----:B------:R-:W-:-:S05]  /*5e30*/  F2FP.F16.E5M2.UNPACK_B R32, R32 ;  /* 0x00000020ff20723e */ /* 0x000fca00020004ff */
[----:B------:R-:W-:-:S05]  /*5e40*/  HADD2.F32 R32, -RZ, R32.H0_H0 ;  /* 0x20000020ff207230 */ /* 0x000fca0000004100 */
[----:B------:R-:W-:-:S04]  /*5e50*/  FMUL R32, R32, UR25 ;  /* 0x0000001920207c20 */ /* 0x000fc80008400000 */
[----:B------:R-:W-:-:S05]  /*5e60*/  FFMA R32, R223, UR24, R32 ;  /* 0x00000018df207c23 */ /* 0x000fca0008000020 */
[----:B0-----:R-:W-:Y:S02]  /*5e70*/  F2FP.SATFINITE.E5M2.F32.PACK_AB_MERGE_C R33, RZ, R32, RZ ;  /* 0x00000020ff21723e */ /* 0x001fe400048060ff */
[----:B------:R-:W-:-:S03]  /*5e80*/  PRMT R32, RZ, 0x7610, R32 ;  /* 0x00007610ff207816 */ /* 0x000fc60000000020 */
[----:B------:R0:W-:Y:S01]  /*5e90*/  @!P3 STG.E.U8 desc[UR22][R26.64+0x1], R33 ;  /* 0x000001211a00b986 */ /* 0x0001e2000c101116 */
[----:B------:R-:W-:Y:S05]  /*5ea0*/  @P4 BRA `(.L_x_47) ;  /* 0x0000000000044947 */ /* 0x000fea0003800000 */
[----:B------:R0:W5:Y:S02]  /*5eb0*/  LDG.E.U8 R32, desc[UR22][R28.64+0x8] ;  /* 0x000008161c207981 */ /* 0x000164000c1e1100 */
.L_x_47:
[----:B------:R-:W-:Y:S05]  /*5ec0*/  BSYNC B1 ;  /* 0x0000000000017941 */ /* 0x000fea0003800000 */
.L_x_46:
[----:B-----5:R-:W-:Y:S01]  /*5ed0*/  LOP3.LUT R32, R32, 0xff, RZ, 0xc0, !PT ;  /* 0x000000ff20207812 */ /* 0x020fe200078ec0ff */
[----:B------:R-:W-:Y:S01]  /*5ee0*/  BSSY B1, `(.L_x_48) ;  /* 0x000000b000017945 */ /* 0x000fe20003800000 */
[----:B------:R-:W-:Y:S02]  /*5ef0*/  ISETP.LT.OR P3, PT, R34, 0xa, !P0 ;  /* 0x0000000a2200780c */ /* 0x000fe40004761670 */
[----:B------:R-:W-:-:S05]  /*5f00*/  F2FP.F16.E5M2.UNPACK_B R32, R32 ;  /* 0x00000020ff20723e */ /* 0x000fca00020004ff */
[----:B------:R-:W-:-:S05]  /*5f10*/  HADD2.F32 R32, -RZ, R32.H0_H0 ;  /* 0x20000020ff207230 */ /* 0x000fca0000004100 */
[----:B0-----:R-:W-:Y:S01]  /*5f20*/  FMUL R33, R32, UR25 ;  /* 0x0000001920217c20 */ /* 0x001fe20008400000 */
[----:B------:R-:W-:-:S03]  /*5f30*/  PRMT R32, RZ, 0x7610, R32 ;  /* 0x00007610ff207816 */ /* 0x000fc60000000020 */
[----:B------:R-:W-:-:S05]  /*5f40*/  FFMA R33, R222, UR24, R33 ;  /* 0x00000018de217c23 */ /* 0x000fca0008000021 */
[----:B------:R-:W-:-:S05]  /*5f50*/  F2FP.SATFINITE.E5M2.F32.PACK_AB_MERGE_C R33, RZ, R33, RZ ;  /* 0x00000021ff21723e */ /* 0x000fca00048060ff */
[----:B------:R0:W-:Y:S01]  /*5f60*/  @!P4 STG.E.U8 desc[UR22][R24.64+0x8], R33 ;  /* 0x000008211800c986 */ /* 0x0001e2000c101116 */
[----:B------:R-:W-:Y:S05]  /*5f70*/  @P3 BRA `(.L_x_49) ;  /* 0x0000000000043947 */ /* 0x000fea0003800000 */
[----:B------:R0:W5:Y:S02]  /*5f80*/  LDG.E.U8 R32, desc[UR22][R28.64+0x9] ;  /* 0x000009161c207981 */ /* 0x000164000c1e1100 */
.L_x_49:
[----:B------:R-:W-:Y:S05]  /*5f90*/  BSYNC B1 ;  /* 0x0000000000017941 */ /* 0x000fea0003800000 */
.L_x_48:
        /* <DEDUP_REMOVED lines=12> */
.L_x_51:
[----:B------:R-:W-:Y:S05]  /*6060*/  BSYNC B1 ;  /* 0x0000000000017941 */ /* 0x000fea0003800000 */
.L_x_50:
        /* <DEDUP_REMOVED lines=12> */
.L_x_53:
[----:B------:R-:W-:Y:S05]  /*6130*/  BSYNC B1 ;  /* 0x0000000000017941 */ /* 0x000fea0003800000 */
.L_x_52:
        /* <DEDUP_REMOVED lines=12> */
.L_x_55:
[----:B------:R-:W-:Y:S05]  /*6200*/  BSYNC B1 ;  /* 0x0000000000017941 */ /* 0x000fea0003800000 */
.L_x_54:
        /* <DEDUP_REMOVED lines=12> */
.L_x_57:
[----:B------:R-:W-:Y:S05]  /*62d0*/  BSYNC B1 ;  /* 0x0000000000017941 */ /* 0x000fea0003800000 */
.L_x_56:
        /* <DEDUP_REMOVED lines=12> */
.L_x_59:
[----:B------:R-:W-:Y:S05]  /*63a0*/  BSYNC B1 ;  /* 0x0000000000017941 */ /* 0x000fea0003800000 */
.L_x_58:
        /* <DEDUP_REMOVED lines=12> */
.L_x_61:
[----:B------:R-:W-:Y:S05]  /*6470*/  BSYNC B1 ;  /* 0x0000000000017941 */ /* 0x000fea0003800000 */
.L_x_60:
        /* <DEDUP_REMOVED lines=12> */
.L_x_63:
[----:B------:R-:W-:Y:S05]  /*6540*/  BSYNC B1 ;  /* 0x0000000000017941 */ /* 0x000fea0003800000 */
.L_x_62:
        /* <DEDUP_REMOVED lines=12> */
.L_x_65:
[----:B------:R-:W-:Y:S05]  /*6610*/  BSYNC B1 ;  /* 0x0000000000017941 */ /* 0x000fea0003800000 */
.L_x_64:
        /* <DEDUP_REMOVED lines=12> */
.L_x_67:
[----:B------:R-:W-:Y:S05]  /*66e0*/  BSYNC B1 ;  /* 0x0000000000017941 */ /* 0x000fea0003800000 */
.L_x_66:
        /* <DEDUP_REMOVED lines=12> */
.L_x_69:
[----:B------:R-:W-:Y:S05]  /*67b0*/  BSYNC B1 ;  /* 0x0000000000017941 */ /* 0x000fea0003800000 */
.L_x_68:
        /* <DEDUP_REMOVED lines=12> */
.L_x_71:
[----:B------:R-:W-:Y:S05]  /*6880*/  BSYNC B1 ;  /* 0x0000000000017941 */ /* 0x000fea0003800000 */
.L_x_70:
        /* <DEDUP_REMOVED lines=12> */
.L_x_73:
[----:B------:R-:W-:Y:S05]  /*6950*/  BSYNC B1 ;  /* 0x0000000000017941 */ /* 0x000fea0003800000 */
.L_x_72:
        /* <DEDUP_REMOVED lines=12> */
.L_x_75:
[----:B------:R-:W-:Y:S05]  /*6a20*/  BSYNC B1 ;  /* 0x0000000000017941 */ /* 0x000fea0003800000 */
.L_x_74:
        /* <DEDUP_REMOVED lines=12> */
.L_x_77:
[----:B------:R-:W-:Y:S05]  /*6af0*/  BSYNC B1 ;  /* 0x0000000000017941 */ /* 0x000fea0003800000 */
.L_x_76:
        /* <DEDUP_REMOVED lines=12> */
.L_x_79:
[----:B------:R-:W-:Y:S05]  /*6bc0*/  BSYNC B1 ;  /* 0x0000000000017941 */ /* 0x000fea0003800000 */
.L_x_78:
        /* <DEDUP_REMOVED lines=12> */
.L_x_81:
[----:B------:R-:W-:Y:S05]  /*6c90*/  BSYNC B1 ;  /* 0x0000000000017941 */ /* 0x000fea0003800000 */
.L_x_80:
        /* <DEDUP_REMOVED lines=12> */
.L_x_83:
[----:B------:R-:W-:Y:S05]  /*6d60*/  BSYNC B1 ;  /* 0x0000000000017941 */ /* 0x000fea0003800000 */
.L_x_82:
        /* <DEDUP_REMOVED lines=12> */
.L_x_85:
[----:B------:R-:W-:Y:S05]  /*6e30*/  BSYNC B1 ;  /* 0x0000000000017941 */ /* 0x000fea0003800000 */
.L_x_84:
        /* <DEDUP_REMOVED lines=12> */
.L_x_87:
[----:B------:R-:W-:Y:S05]  /*6f00*/  BSYNC B1 ;  /* 0x0000000000017941 */ /* 0x000fea0003800000 */
.L_x_86:
        /* <DEDUP_REMOVED lines=12> */
.L_x_89:
[----:B------:R-:W-:Y:S05]  /*6fd0*/  BSYNC B1 ;  /* 0x0000000000017941 */ /* 0x000fea0003800000 */
.L_x_88:
        /* <DEDUP_REMOVED lines=12> */
.L_x_91:
[----:B------:R-:W-:Y:S05]  /*70a0*/  BSYNC B1 ;  /* 0x0000000000017941 */ /* 0x000fea0003800000 */
.L_x_90:
        /* <DEDUP_REMOVED lines=12> */
.L_x_93:
[----:B------:R-:W-:Y:S05]  /*7170*/  BSYNC B1 ;  /* 0x0000000000017941 */ /* 0x000fea0003800000 */
.L_x_92:
        /* <DEDUP_REMOVED lines=12> */
.L_x_95:
[----:B------:R-:W-:Y:S05]  /*7240*/  BSYNC B1 ;  /* 0x0000000000017941 */ /* 0x000fea0003800000 */
.L_x_94:
        /* <DEDUP_REMOVED lines=12> */
.L_x_97:
[----:B------:R-:W-:Y:S05]  /*7310*/  BSYNC B1 ;  /* 0x0000000000017941 */ /* 0x000fea0003800000 */
.L_x_96:
        /* <DEDUP_REMOVED lines=12> */
.L_x_99:
[----:B------:R-:W-:Y:S05]  /*73e0*/  BSYNC B1 ;  /* 0x0000000000017941 */ /* 0x000fea0003800000 */
.L_x_98:
        /* <DEDUP_REMOVED lines=12> */
.L_x_101:
[----:B------:R-:W-:Y:S05]  /*74b0*/  BSYNC B1 ;  /* 0x0000000000017941 */ /* 0x000fea0003800000 */
.L_x_100:
        /* <DEDUP_REMOVED lines=12> */
.L_x_103:
[----:B------:R-:W-:Y:S05]  /*7580*/  BSYNC B1 ;  /* 0x0000000000017941 */ /* 0x000fea0003800000 */
.L_x_102:
        /* <DEDUP_REMOVED lines=12> */
.L_x_105:
[----:B------:R-:W-:Y:S05]  /*7650*/  BSYNC B1 ;  /* 0x0000000000017941 */ /* 0x000fea0003800000 */
.L_x_104:
        /* <DEDUP_REMOVED lines=12> */
.L_x_107:
[----:B------:R-:W-:Y:S05]  /*7720*/  BSYNC B1 ;  /* 0x0000000000017941 */ /* 0x000fea0003800000 */
.L_x_106:
        /* <DEDUP_REMOVED lines=12> */
.L_x_109:
[----:B------:R-:W-:Y:S05]  /*77f0*/  BSYNC B1 ;  /* 0x0000000000017941 */ /* 0x000fea0003800000 */
.L_x_108:
        /* <DEDUP_REMOVED lines=12> */
.L_x_111:
[----:B------:R-:W-:Y:S05]  /*78c0*/  BSYNC B1 ;  /* 0x0000000000017941 */ /* 0x000fea0003800000 */
.L_x_110:
        /* <DEDUP_REMOVED lines=12> */
.L_x_113:
[----:B------:R-:W-:Y:S05]  /*7990*/  BSYNC B1 ;  /* 0x0000000000017941 */ /* 0x000fea0003800000 */
.L_x_112:
        /* <DEDUP_REMOVED lines=12> */
.L_x_115:
[----:B------:R-:W-:Y:S05]  /*7a60*/  BSYNC B1 ;  /* 0x0000000000017941 */ /* 0x000fea0003800000 */
.L_x_114:
        /* <DEDUP_REMOVED lines=12> */
.L_x_117:
[----:B------:R-:W-:Y:S05]  /*7b30*/  BSYNC B1 ;  /* 0x0000000000017941 */ /* 0x000fea0003800000 */
.L_x_116:
        /* <DEDUP_REMOVED lines=12> */
.L_x_119:
[----:B------:R-:W-:Y:S05]  /*7c00*/  BSYNC B1 ;  /* 0x0000000000017941 */ /* 0x000fea0003800000 */
.L_x_118:
        /* <DEDUP_REMOVED lines=12> */
.L_x_121:
[----:B------:R-:W-:Y:S05]  /*7cd0*/  BSYNC B1 ;  /* 0x0000000000017941 */ /* 0x000fea0003800000 */
.L_x_120:
        /* <DEDUP_REMOVED lines=12> */
.L_x_123:
[----:B------:R-:W-:Y:S05]  /*7da0*/  BSYNC B1 ;  /* 0x0000000000017941 */ /* 0x000fea0003800000 */
.L_x_122:
        /* <DEDUP_REMOVED lines=12> */
.L_x_125:
[----:B------:R-:W-:Y:S05]  /*7e70*/  BSYNC B1 ;  /* 0x0000000000017941 */ /* 0x000fea0003800000 */
.L_x_124:
        /* <DEDUP_REMOVED lines=12> */
.L_x_127:
[----:B------:R-:W-:Y:S05]  /*7f40*/  BSYNC B1 ;  /* 0x0000000000017941 */ /* 0x000fea0003800000 */
.L_x_126:
        /* <DEDUP_REMOVED lines=12> */
.L_x_129:
[----:B------:R-:W-:Y:S05]  /*8010*/  BSYNC B1 ;  /* 0x0000000000017941 */ /* 0x000fea0003800000 */
.L_x_128:
        /* <DEDUP_REMOVED lines=12> */
.L_x_131:
[----:B------:R-:W-:Y:S05]  /*80e0*/  BSYNC B1 ;  /* 0x0000000000017941 */ /* 0x000fea0003800000 */
.L_x_130:
        /* <DEDUP_REMOVED lines=12> */
.L_x_133:
[----:B------:R-:W-:Y:S05]  /*81b0*/  BSYNC B1 ;  /* 0x0000000000017941 */ /* 0x000fea0003800000 */
.L_x_132:
        /* <DEDUP_REMOVED lines=12> */
.L_x_135:
[----:B------:R-:W-:Y:S05]  /*8280*/  BSYNC B1 ;  /* 0x0000000000017941 */ /* 0x000fea0003800000 */
.L_x_134:
        /* <DEDUP_REMOVED lines=12> */
.L_x_137:
[----:B------:R-:W-:Y:S05]  /*8350*/  BSYNC B1 ;  /* 0x0000000000017941 */ /* 0x000fea0003800000 */
.L_x_136:
        /* <DEDUP_REMOVED lines=12> */
.L_x_139:
[----:B------:R-:W-:Y:S05]  /*8420*/  BSYNC B1 ;  /* 0x0000000000017941 */ /* 0x000fea0003800000 */
.L_x_138:
        /* <DEDUP_REMOVED lines=12> */
.L_x_141:
[----:B------:R-:W-:Y:S05]  /*84f0*/  BSYNC B1 ;  /* 0x0000000000017941 */ /* 0x000fea0003800000 */
.L_x_140:
        /* <DEDUP_REMOVED lines=12> */
.L_x_143:
[----:B------:R-:W-:Y:S05]  /*85c0*/  BSYNC B1 ;  /* 0x0000000000017941 */ /* 0x000fea0003800000 */
.L_x_142:
        /* <DEDUP_REMOVED lines=12> */
.L_x_145:
[----:B------:R-:W-:Y:S05]  /*8690*/  BSYNC B1 ;  /* 0x0000000000017941 */ /* 0x000fea0003800000 */
.L_x_144:
        /* <DEDUP_REMOVED lines=12> */
.L_x_147:
[----:B------:R-:W-:Y:S05]  /*8760*/  BSYNC B1 ;  /* 0x0000000000017941 */ /* 0x000fea0003800000 */
.L_x_146:
        /* <DEDUP_REMOVED lines=12> */
.L_x_149:
[----:B------:R-:W-:Y:S05]  /*8830*/  BSYNC B1 ;  /* 0x0000000000017941 */ /* 0x000fea0003800000 */
.L_x_148:
        /* <DEDUP_REMOVED lines=12> */
.L_x_151:
[----:B------:R-:W-:Y:S05]  /*8900*/  BSYNC B1 ;  /* 0x0000000000017941 */ /* 0x000fea0003800000 */
.L_x_150:
        /* <DEDUP_REMOVED lines=12> */
.L_x_153:
[----:B------:R-:W-:Y:S05]  /*89d0*/  BSYNC B1 ;  /* 0x0000000000017941 */ /* 0x000fea0003800000 */
.L_x_152:
        /* <DEDUP_REMOVED lines=12> */
.L_x_155:
[----:B------:R-:W-:Y:S05]  /*8aa0*/  BSYNC B1 ;  /* 0x0000000000017941 */ /* 0x000fea0003800000 */
.L_x_154:
        /* <DEDUP_REMOVED lines=12> */
.L_x_157:
[----:B------:R-:W-:Y:S05]  /*8b70*/  BSYNC B1 ;  /* 0x0000000000017941 */ /* 0x000fea0003800000 */
.L_x_156:
        /* <DEDUP_REMOVED lines=12> */
.L_x_159:
[----:B------:R-:W-:Y:S05]  /*8c40*/  BSYNC B1 ;  /* 0x0000000000017941 */ /* 0x000fea0003800000 */
.L_x_158:
        /* <DEDUP_REMOVED lines=12> */
.L_x_161:
[----:B------:R-:W-:Y:S05]  /*8d10*/  BSYNC B1 ;  /* 0x0000000000017941 */ /* 0x000fea0003800000 */
.L_x_160:
        /* <DEDUP_REMOVED lines=12> */
.L_x_163:
[----:B------:R-:W-:Y:S05]  /*8de0*/  BSYNC B1 ;  /* 0x0000000000017941 */ /* 0x000fea0003800000 */
.L_x_162:
        /* <DEDUP_REMOVED lines=12> */
.L_x_165:
[----:B------:R-:W-:Y:S05]  /*8eb0*/  BSYNC B1 ;  /* 0x0000000000017941 */ /* 0x000fea0003800000 */
.L_x_164:
        /* <DEDUP_REMOVED lines=12> */
.L_x_167:
[----:B------:R-:W-:Y:S05]  /*8f80*/  BSYNC B1 ;  /* 0x0000000000017941 */ /* 0x000fea0003800000 */
.L_x_166:
        /* <DEDUP_REMOVED lines=12> */
.L_x_169:
[----:B------:R-:W-:Y:S05]  /*9050*/  BSYNC B1 ;  /* 0x0000000000017941 */ /* 0x000fea0003800000 */
.L_x_168:
        /* <DEDUP_REMOVED lines=12> */
.L_x_171:
[----:B------:R-:W-:Y:S05]  /*9120*/  BSYNC B1 ;  /* 0x0000000000017941 */ /* 0x000fea0003800000 */
.L_x_170:
        /* <DEDUP_REMOVED lines=12> */
.L_x_173:
[----:B------:R-:W-:Y:S05]  /*91f0*/  BSYNC B1 ;  /* 0x0000000000017941 */ /* 0x000fea0003800000 */
.L_x_172:
        /* <DEDUP_REMOVED lines=12> */
.L_x_175:
[----:B------:R-:W-:Y:S05]  /*92c0*/  BSYNC B1 ;  /* 0x0000000000017941 */ /* 0x000fea0003800000 */
.L_x_174:
        /* <DEDUP_REMOVED lines=12> */
.L_x_177:
[----:B------:R-:W-:Y:S05]  /*9390*/  BSYNC B1 ;  /* 0x0000000000017941 */ /* 0x000fea0003800000 */
.L_x_176:
        /* <DEDUP_REMOVED lines=12> */
.L_x_179:
[----:B------:R-:W-:Y:S05]  /*9460*/  BSYNC B1 ;  /* 0x0000000000017941 */ /* 0x000fea0003800000 */
.L_x_178:
        /* <DEDUP_REMOVED lines=12> */
.L_x_181:
[----:B------:R-:W-:Y:S05]  /*9530*/  BSYNC B1 ;  /* 0x0000000000017941 */ /* 0x000fea0003800000 */
.L_x_180:
        /* <DEDUP_REMOVED lines=12> */
.L_x_183:
[----:B------:R-:W-:Y:S05]  /*9600*/  BSYNC B1 ;  /* 0x0000000000017941 */ /* 0x000fea0003800000 */
.L_x_182:
        /* <DEDUP_REMOVED lines=12> */
.L_x_185:
[----:B------:R-:W-:Y:S05]  /*96d0*/  BSYNC B1 ;  /* 0x0000000000017941 */ /* 0x000fea0003800000 */
.L_x_184:
        /* <DEDUP_REMOVED lines=12> */
.L_x_187:
[----:B------:R-:W-:Y:S05]  /*97a0*/  BSYNC B1 ;  /* 0x0000000000017941 */ /* 0x000fea0003800000 */
.L_x_186:
        /* <DEDUP_REMOVED lines=12> */
.L_x_189:
[----:B------:R-:W-:Y:S05]  /*9870*/  BSYNC B1 ;  /* 0x0000000000017941 */ /* 0x000fea0003800000 */
.L_x_188:
[----:B-----5:R-:W-:Y:S01]  /*9880*/  LOP3.LUT R32, R32, 0xff, RZ, 0xc0, !PT ;  /* 0x000000ff20207812 */ /* 0x020fe200078ec0ff */
[----:B------:R-:W-:Y:S01]  /*9890*/  BSSY B1, `(.L_x_190) ;  /* 0x000000b000017945 */ /* 0x000fe20003800000 */
[----:B------:R-:W-:Y:S02]  /*98a0*/  ISETP.LT.OR P4, PT, R34, 0x99, !P0 ;  /* 0x000000992200780c */ /* 0x000fe40004781670 */
[----:B------:R-:W-:-:S05]  /*98b0*/  F2FP.F16.E5M2.UNPACK_B R32, R32 ;  /* 0x00000020ff20723e */ /* 0x000fca00020004ff */
[----:B------:R-:W-:-:S05]  /*98c0*/  HADD2.F32 R32, -RZ, R32.H0_H0 ;  /* 0x20000020ff207230 */ /* 0x000fca0000004100 */
[----:B------:R-:W-:-:S04]  /*98d0*/  FMUL R32, R32, UR25 ;  /* 0x0000001920207c20 */ /* 0x000fc80008400000 */
[----:B------:R-:W-:Y:S01]  /*98e0*/  FFMA R32, R23, UR24, R32 ;  /* 0x0000001817207c23 */ /* 0x000fe20008000020 */
[----:B------:R-:W-:-:S04]  /*98f0*/  PRMT R23, RZ, 0x7610, R23 ;  /* 0x00007610ff177816 */ /* 0x000fc80000000017 */
[----:B0-----:R-:W-:-:S05]  /*9900*/  F2FP.SATFINITE.E5M2.F32.PACK_AB_MERGE_C R33, RZ, R32, RZ ;  /* 0x00000020ff21723e */ /* 0x001fca00048060ff */
[----:B------:R0:W-:Y:S01]  /*9910*/  @!P3 STG.E.U8 desc[UR22][R26.64+0x91], R33 ;  /* 0x000091211a00b986 */ /* 0x0001e2000c101116 */
[----:B------:R-:W-:Y:S05]  /*9920*/  @P4 BRA `(.L_x_191) ;  /* 0x0000000000044947 */ /* 0x000fea0003800000 */
[----:B------:R0:W5:Y:S02]  /*9930*/  LDG.E.U8 R23, desc[UR22][R28.64+0x98] ;  /* 0x000098161c177981 */ /* 0x000164000c1e1100 */
.L_x_191:
[----:B------:R-:W-:Y:S05]  /*9940*/  BSYNC B1 ;  /* 0x0000000000017941 */ /* 0x000fea0003800000 */
.L_x_190:
        /* <DEDUP_REMOVED lines=8> */
[----:B------:R-:W-:-:S05]  /*99d0*/  F2FP.SATFINITE.E5M2.F32.PACK_AB_MERGE_C R23, RZ, R23, RZ ;  /* 0x00000017ff17723e */ /* 0x000fca00048060ff */
[----:B------:R0:W-:Y:S01]  /*99e0*/  @!P4 STG.E.U8 desc[UR22][R24.64+0x98], R23 ;  /* 0x000098171800c986 */ /* 0x0001e2000c101116 */
[----:B------:R-:W-:Y:S05]  /*99f0*/  @P3 BRA `(.L_x_193) ;  /* 0x0000000000043947 */ /* 0x000fea0003800000 */
[----:B------:R0:W5:Y:S02]  /*9a00*/  LDG.E.U8 R22, desc[UR22][R28.64+0x99] ;  /* 0x000099161c167981 */ /* 0x000164000c1e1100 */
.L_x_193:
[----:B------:R-:W-:Y:S05]  /*9a10*/  BSYNC B1 ;  /* 0x0000000000017941 */ /* 0x000fea0003800000 */
.L_x_192:
        /* <DEDUP_REMOVED lines=12> */
.L_x_195:
[----:B------:R-:W-:Y:S05]  /*9ae0*/  BSYNC B1 ;  /* 0x0000000000017941 */ /* 0x000fea0003800000 */
.L_x_194:
        /* <DEDUP_REMOVED lines=12> */
.L_x_197:
[----:B------:R-:W-:Y:S05]  /*9bb0*/  BSYNC B1 ;  /* 0x0000000000017941 */ /* 0x000fea0003800000 */
.L_x_196:
        /* <DEDUP_REMOVED lines=12> */
.L_x_199:
[----:B------:R-:W-:Y:S05]  /*9c80*/  BSYNC B1 ;  /* 0x0000000000017941 */ /* 0x000fea0003800000 */
.L_x_198:
        /* <DEDUP_REMOVED lines=12> */
.L_x_201:
[----:B------:R-:W-:Y:S05]  /*9d50*/  BSYNC B1 ;  /* 0x0000000000017941 */ /* 0x000fea0003800000 */
.L_x_200:
        /* <DEDUP_REMOVED lines=12> */
.L_x_203:
[----:B------:R-:W-:Y:S05]  /*9e20*/  BSYNC B1 ;  /* 0x0000000000017941 */ /* 0x000fea0003800000 */
.L_x_202:
        /* <DEDUP_REMOVED lines=12> */
.L_x_205:
[----:B------:R-:W-:Y:S05]  /*9ef0*/  BSYNC B1 ;  /* 0x0000000000017941 */ /* 0x000fea0003800000 */
.L_x_204:
        /* <DEDUP_REMOVED lines=12> */
.L_x_207:
[----:B------:R-:W-:Y:S05]  /*9fc0*/  BSYNC B1 ;  /* 0x0000000000017941 */ /* 0x000fea0003800000 */
.L_x_206:
        /* <DEDUP_REMOVED lines=12> */
.L_x_209:
[----:B------:R-:W-:Y:S05]  /*a090*/  BSYNC B1 ;  /* 0x0000000000017941 */ /* 0x000fea0003800000 */
.L_x_208:
        /* <DEDUP_REMOVED lines=12> */
.L_x_211:
[----:B------:R-:W-:Y:S05]  /*a160*/  BSYNC B1 ;  /* 0x0000000000017941 */ /* 0x000fea0003800000 */
.L_x_210:
        /* <DEDUP_REMOVED lines=12> */
.L_x_213:
[----:B------:R-:W-:Y:S05]  /*a230*/  BSYNC B1 ;  /* 0x0000000000017941 */ /* 0x000fea0003800000 */
.L_x_212:
        /* <DEDUP_REMOVED lines=12> */
.L_x_215:
[----:B------:R-:W-:Y:S05]  /*a300*/  BSYNC B1 ;  /* 0x0000000000017941 */ /* 0x000fea0003800000 */
.L_x_214:
        /* <DEDUP_REMOVED lines=12> */
.L_x_217:
[----:B------:R-:W-:Y:S05]  /*a3d0*/  BSYNC B1 ;  /* 0x0000000000017941 */ /* 0x000fea0003800000 */
.L_x_216:
        /* <DEDUP_REMOVED lines=12> */
.L_x_219:
[----:B------:R-:W-:Y:S05]  /*a4a0*/  BSYNC B1 ;  /* 0x0000000000017941 */ /* 0x000fea0003800000 */
.L_x_218:
        /* <DEDUP_REMOVED lines=12> */
.L_x_221:
[----:B------:R-:W-:Y:S05]  /*a570*/  BSYNC B1 ;  /* 0x0000000000017941 */ /* 0x000fea0003800000 */
.L_x_220:
        /* <DEDUP_REMOVED lines=12> */
.L_x_223:
[----:B------:R-:W-:Y:S05]  /*a640*/  BSYNC B1 ;  /* 0x0000000000017941 */ /* 0x000fea0003800000 */
.L_x_222:
        /* <DEDUP_REMOVED lines=12> */
.L_x_225:
[----:B------:R-:W-:Y:S05]  /*a710*/  BSYNC B1 ;  /* 0x0000000000017941 */ /* 0x000fea0003800000 */
.L_x_224:
        /* <DEDUP_REMOVED lines=12> */
.L_x_227:
[----:B------:R-:W-:Y:S05]  /*a7e0*/  BSYNC B1 ;  /* 0x0000000000017941 */ /* 0x000fea0003800000 */
.L_x_226:
        /* <DEDUP_REMOVED lines=12> */
.L_x_229:
[----:B------:R-:W-:Y:S05]  /*a8b0*/  BSYNC B1 ;  /* 0x0000000000017941 */ /* 0x000fea0003800000 */
.L_x_228:
        /* <DEDUP_REMOVED lines=12> */
.L_x_231:
[----:B------:R-:W-:Y:S05]  /*a980*/  BSYNC B1 ;  /* 0x0000000000017941 */ /* 0x000fea0003800000 */
.L_x_230:
        /* <DEDUP_REMOVED lines=12> */
.L_x_233:
[----:B------:R-:W-:Y:S05]  /*aa50*/  BSYNC B1 ;  /* 0x0000000000017941 */ /* 0x000fea0003800000 */
.L_x_232:
[----:B-----5:R-:W-:Y:S01]  /*aa60*/  LOP3.LUT R2, R2, 0xff, RZ, 0xc0, !PT ;  /* 0x000000ff02027812 */ /* 0x020fe200078ec0ff */
[----:B------:R-:W-:Y:S01]  /*aa70*/  BSSY B1, `(.L_x_234) ;  /* 0x000000b000017945 */ /* 0x000fe20003800000 */
[----:B------:R-:W-:Y:S02]  /*aa80*/  ISETP.LT.OR P4, PT, R34, 0xc1, !P1 ;  /* 0x000000c12200780c */ /* 0x000fe40004f81670 */
[----:B------:R-:W-:-:S05]  /*aa90*/  F2FP.F16.E5M2.UNPACK_B R2, R2 ;  /* 0x00000002ff02723e */ /* 0x000fca00020004ff */
[----:B------:R-:W-:-:S05]  /*aaa0*/  HADD2.F32 R2, -RZ, R2.H0_H0 ;  /* 0x20000002ff027230 */ /* 0x000fca0000004100 */
[----:B0-----:R-:W-:-:S04]  /*aab0*/  FMUL R3, R2, UR25 ;  /* 0x0000001902037c20 */ /* 0x001fc80008400000 */
[----:B------:R-:W-:Y:S01]  /*aac0*/  FFMA R3, R0, UR24, R3 ;  /* 0x0000001800037c23 */ /* 0x000fe20008000003 */
[----:B------:R-:W-:-:S04]  /*aad0*/  PRMT R0, RZ, 0x7610, R0 ;  /* 0x00007610ff007816 */ /* 0x000fc80000000000 */
[----:B------:R-:W-:-:S05]  /*aae0*/  F2FP.SATFINITE.E5M2.F32.PACK_AB_MERGE_C R3, RZ, R3, RZ ;  /* 0x00000003ff03723e */ /* 0x000fca00048060ff */
[----:B------:R0:W-:Y:S01]  /*aaf0*/  @!P3 STG.E.U8 desc[UR22][R24.64+0xc1], R3 ;  /* 0x0000c1031800b986 */ /* 0x0001e2000c101116 */
[----:B------:R-:W-:Y:S05]  /*ab00*/  @P4 BRA `(.L_x_235) ;  /* 0x0000000000044947 */ /* 0x000fea0003800000 */
[----:B------:R0:W5:Y:S02]  /*ab10*/  LDG.E.U8 R0, desc[UR22][R30.64+0xc0] ;  /* 0x0000c0161e007981 */ /* 0x000164000c1e1100 */
.L_x_235:
[----:B------:R-:W-:Y:S05]  /*ab20*/  BSYNC B1 ;  /* 0x0000000000017941 */ /* 0x000fea0003800000 */
.L_x_234:
[----:B------:R-:W2:Y:S01]  /*ab30*/  LDL.LU R2, [R1] ;  /* 0x0000000001027983 */ /* 0x000ea20000300800 */
[----:B-----5:R-:W-:Y:S01]  /*ab40*/  LOP3.LUT R0, R0, 0xff, RZ, 0xc0, !PT ;  /* 0x000000ff00007812 */ /* 0x020fe200078ec0ff */
[----:B------:R-:W-:Y:S01]  /*ab50*/  BSSY B1, `(.L_x_236) ;  /* 0x000000b000017945 */ /* 0x000fe20003800000 */
[----:B------:R-:W-:Y:S02]  /*ab60*/  ISETP.LT.OR P3, PT, R34, 0xc2, !P1 ;  /* 0x000000c22200780c */ /* 0x000fe40004f61670 */
[----:B------:R-:W-:-:S05]  /*ab70*/  F2FP.F16.E5M2.UNPACK_B R0, R0 ;  /* 0x00000000ff00723e */ /* 0x000fca00020004ff */
[----:B------:R-:W-:-:S05]  /*ab80*/  HADD2.F32 R0, -RZ, R0.H0_H0 ;  /* 0x20000000ff007230 */ /* 0x000fca0000004100 */
[----:B------:R-:W-:-:S04]  /*ab90*/  FMUL R0, R0, UR25 ;  /* 0x0000001900007c20 */ /* 0x000fc80008400000 */
[----:B--2---:R-:W-:-:S05]  /*aba0*/  FFMA R0, R2, UR24, R0 ;  /* 0x0000001802007c23 */ /* 0x004fca0008000000 */
[----:B0-----:R-:W-:Y:S02]  /*abb0*/  F2FP.SATFINITE.E5M2.F32.PACK_AB_MERGE_C R3, RZ, R0, RZ ;  /* 0x00000000ff03723e */ /* 0x001fe400048060ff */
[----:B------:R-:W-:-:S03]  /*abc0*/  PRMT R0, RZ, 0x7610, R0 ;  /* 0x00007610ff007816 */ /* 0x000fc60000000000 */
[----:B------:R0:W-:Y:S01]  /*abd0*/  @!P4 STG.E.U8 desc[UR22][R26.64+0xc0], R3 ;  /* 0x0000c0031a00c986 */ /* 0x0001e2000c101116 */
[----:B------:R-:W-:Y:S05]  /*abe0*/  @P3 BRA `(.L_x_237) ;  /* 0x0000000000043947 */ /* 0x000fea0003800000 */
[----:B------:R2:W5:Y:S02]  /*abf0*/  LDG.E.U8 R0, desc[UR22][R30.64+0xc1] ;  /* 0x0000c1161e007981 */ /* 0x000564000c1e1100 */
.L_x_237:
[----:B------:R-:W-:Y:S05]  /*ac00*/  BSYNC B1 ;  /* 0x0000000000017941 */ /* 0x000fea0003800000 */
.L_x_236:
[----:B------:R-:W3:Y:S01]  /*ac10*/  LDL.LU R2, [R1+0x4] ;  /* 0x0000040001027983 */ /* 0x000ee20000300800 */
[----:B-----5:R-:W-:Y:S01]  /*ac20*/  LOP3.LUT R0, R0, 0xff, RZ, 0xc0, !PT ;  /* 0x000000ff00007812 */ /* 0x020fe200078ec0ff */
[----:B------:R-:W-:Y:S01]  /*ac30*/  BSSY B1, `(.L_x_238) ;  /* 0x000000b000017945 */ /* 0x000fe20003800000 */
[----:B------:R-:W-:Y:S02]  /*ac40*/  ISETP.LT.OR P4, PT, R34, 0xc9, !P0 ;  /* 0x000000c92200780c */ /* 0x000fe40004781670 */
[----:B------:R-:W-:-:S05]  /*ac50*/  F2FP.F16.E5M2.UNPACK_B R0, R0 ;  /* 0x00000000ff00723e */ /* 0x000fca00020004ff */
[----:B------:R-:W-:-:S05]  /*ac60*/  HADD2.F32 R0, -RZ, R0.H0_H0 ;  /* 0x20000000ff007230 */ /* 0x000fca0000004100 */
[----:B------:R-:W-:-:S04]  /*ac70*/  FMUL R0, R0, UR25 ;  /* 0x0000001900007c20 */ /* 0x000fc80008400000 */
[----:B---3--:R-:W-:-:S05]  /*ac80*/  FFMA R0, R2, UR24, R0 ;  /* 0x0000001802007c23 */ /* 0x008fca0008000000 */
[----:B0-----:R-:W-:Y:S02]  /*ac90*/  F2FP.SATFINITE.E5M2.F32.PACK_AB_MERGE_C R3, RZ, R0, RZ ;  /* 0x00000000ff03723e */ /* 0x001fe400048060ff */
[----:B------:R-:W-:-:S03]  /*aca0*/  PRMT R0, RZ, 0x7610, R0 ;  /* 0x00007610ff007816 */ /* 0x000fc60000000000 */
[----:B------:R0:W-:Y:S01]  /*acb0*/  @!P3 STG.E.U8 desc[UR22][R26.64+0xc1], R3 ;  /* 0x0000c1031a00b986 */ /* 0x0001e2000c101116 */
[----:B------:R-:W-:Y:S05]  /*acc0*/  @P4 BRA `(.L_x_239) ;  /* 0x0000000000044947 */ /* 0x000fea0003800000 */
[----:B------:R3:W5:Y:S02]  /*acd0*/  LDG.E.U8 R0, desc[UR22][R28.64+0xc8] ;  /* 0x0000c8161c007981 */ /* 0x000764000c1e1100 */
.L_x_239:
[----:B------:R-:W-:Y:S05]  /*ace0*/  BSYNC B1 ;  /* 0x0000000000017941 */ /* 0x000fea0003800000 */
.L_x_238:
[----:B------:R-:W2:Y:S01]  /*acf0*/  LDL.LU R2, [R1+0x8] ;  /* 0x0000080001027983 */ /* 0x000ea20000300800 */
        /* <DEDUP_REMOVED lines=12> */
.L_x_241:
[----:B------:R-:W-:Y:S05]  /*adc0*/  BSYNC B1 ;  /* 0x0000000000017941 */ /* 0x000fea0003800000 */
.L_x_240:
        /* <DEDUP_REMOVED lines=13> */
.L_x_243:
[----:B------:R-:W-:Y:S05]  /*aea0*/  BSYNC B1 ;  /* 0x0000000000017941 */ /* 0x000fea0003800000 */
.L_x_242:
        /* <DEDUP_REMOVED lines=13> */
.L_x_245:
[----:B------:R-:W-:Y:S05]  /*af80*/  BSYNC B1 ;  /* 0x0000000000017941 */ /* 0x000fea0003800000 */
.L_x_244:
        /* <DEDUP_REMOVED lines=13> */
.L_x_247:
[----:B------:R-:W-:Y:S05]  /*b060*/  BSYNC B1 ;  /* 0x0000000000017941 */ /* 0x000fea0003800000 */
.L_x_246:
        /* <DEDUP_REMOVED lines=13> */
.L_x_249:
[----:B------:R-:W-:Y:S05]  /*b140*/  BSYNC B1 ;  /* 0x0000000000017941 */ /* 0x000fea0003800000 */
.L_x_248:
        /* <DEDUP_REMOVED lines=13> */
.L_x_251:
[----:B------:R-:W-:Y:S05]  /*b220*/  BSYNC B1 ;  /* 0x0000000000017941 */ /* 0x000fea0003800000 */
.L_x_250:
        /* <DEDUP_REMOVED lines=13> */
.L_x_253:
[----:B------:R-:W-:Y:S05]  /*b300*/  BSYNC B1 ;  /* 0x0000000000017941 */ /* 0x000fea0003800000 */
.L_x_252:
        /* <DEDUP_REMOVED lines=13> */
.L_x_255:
[----:B------:R-:W-:Y:S05]  /*b3e0*/  BSYNC B1 ;  /* 0x0000000000017941 */ /* 0x000fea0003800000 */
.L_x_254:
        /* <DEDUP_REMOVED lines=13> */
.L_x_257:
[----:B------:R-:W-:Y:S05]  /*b4c0*/  BSYNC B1 ;  /* 0x0000000000017941 */ /* 0x000fea0003800000 */
.L_x_256:
        /* <DEDUP_REMOVED lines=13> */
.L_x_259:
[----:B------:R-:W-:Y:S05]  /*b5a0*/  BSYNC B1 ;  /* 0x0000000000017941 */ /* 0x000fea0003800000 */
.L_x_258:
        /* <DEDUP_REMOVED lines=13> */
.L_x_261:
[----:B------:R-:W-:Y:S05]  /*b680*/  BSYNC B1 ;  /* 0x0000000000017941 */ /* 0x000fea0003800000 */
.L_x_260:
        /* <DEDUP_REMOVED lines=13> */
.L_x_263:
[----:B------:R-:W-:Y:S05]  /*b760*/  BSYNC B1 ;  /* 0x0000000000017941 */ /* 0x000fea0003800000 */
.L_x_262:
        /* <DEDUP_REMOVED lines=13> */
.L_x_265:
[----:B------:R-:W-:Y:S05]  /*b840*/  BSYNC B1 ;  /* 0x0000000000017941 */ /* 0x000fea0003800000 */
.L_x_264:
        /* <DEDUP_REMOVED lines=13> */
.L_x_267:
[----:B------:R-:W-:Y:S05]  /*b920*/  BSYNC B1 ;  /* 0x0000000000017941 */ /* 0x000fea0003800000 */
.L_x_266:
        /* <DEDUP_REMOVED lines=13> */
.L_x_269:
[----:B------:R-:W-:Y:S05]  /*ba00*/  BSYNC B1 ;  /* 0x0000000000017941 */ /* 0x000fea0003800000 */
.L_x_268:
        /* <DEDUP_REMOVED lines=13> */
.L_x_271:
[----:B------:R-:W-:Y:S05]  /*bae0*/  BSYNC B1 ;  /* 0x0000000000017941 */ /* 0x000fea0003800000 */
.L_x_270:
        /* <DEDUP_REMOVED lines=13> */
.L_x_273:
[----:B------:R-:W-:Y:S05]  /*bbc0*/  BSYNC B1 ;  /* 0x0000000000017941 */ /* 0x000fea0003800000 */
.L_x_272:
        /* <DEDUP_REMOVED lines=13> */
.L_x_275:
[----:B------:R-:W-:Y:S05]  /*bca0*/  BSYNC B1 ;  /* 0x0000000000017941 */ /* 0x000fea0003800000 */
.L_x_274:
        /* <DEDUP_REMOVED lines=13> */
.L_x_277:
[----:B------:R-:W-:Y:S05]  /*bd80*/  BSYNC B1 ;  /* 0x0000000000017941 */ /* 0x000fea0003800000 */
.L_x_276:
        /* <DEDUP_REMOVED lines=13> */
.L_x_279:
[----:B------:R-:W-:Y:S05]  /*be60*/  BSYNC B1 ;  /* 0x0000000000017941 */ /* 0x000fea0003800000 */
.L_x_278:
        /* <DEDUP_REMOVED lines=13> */
.L_x_281:
[----:B------:R-:W-:Y:S05]  /*bf40*/  BSYNC B1 ;  /* 0x0000000000017941 */ /* 0x000fea0003800000 */
.L_x_280:
        /* <DEDUP_REMOVED lines=13> */
.L_x_283:
[----:B------:R-:W-:Y:S05]  /*c020*/  BSYNC B1 ;  /* 0x0000000000017941 */ /* 0x000fea0003800000 */
.L_x_282:
        /* <DEDUP_REMOVED lines=13> */
.L_x_285:
[----:B------:R-:W-:Y:S05]  /*c100*/  BSYNC B1 ;  /* 0x0000000000017941 */ /* 0x000fea0003800000 */
.L_x_284:
        /* <DEDUP_REMOVED lines=13> */
.L_x_287:
[----:B------:R-:W-:Y:S05]  /*c1e0*/  BSYNC B1 ;  /* 0x0000000000017941 */ /* 0x000fea0003800000 */
.L_x_286:
        /* <DEDUP_REMOVED lines=13> */
.L_x_289:
[----:B------:R-:W-:Y:S05]  /*c2c0*/  BSYNC B1 ;  /* 0x0000000000017941 */ /* 0x000fea0003800000 */
.L_x_288:
        /* <DEDUP_REMOVED lines=13> */
.L_x_291:
[----:B------:R-:W-:Y:S05]  /*c3a0*/  BSYNC B1 ;  /* 0x0000000000017941 */ /* 0x000fea0003800000 */
.L_x_290:
        /* <DEDUP_REMOVED lines=13> */
.L_x_293:
[----:B------:R-:W-:Y:S05]  /*c480*/  BSYNC B1 ;  /* 0x0000000000017941 */ /* 0x000fea0003800000 */
.L_x_292:
[----:B------:R-:W-:Y:S05]  /*c490*/  @P1 BRA `(.L_x_294) ;  /* 0x0000002000a41947 */ /* 0x000fea0003800000 */
[----:B------:R-:W2:Y:S01]  /*c4a0*/  LDL.LU R2, [R1+0x74] ;  /* 0x0000740001027983 */ /* 0x000ea20000300800 */
[----:B-----5:R-:W-:-:S04]  /*c4b0*/  LOP3.LUT R0, R0, 0xff, RZ, 0xc0, !PT ;  /* 0x000000ff00007812 */ /* 0x020fc800078ec0ff */
[----:B------:R-:W-:-:S05]  /*c4c0*/  F2FP.F16.E5M2.UNPACK_B R0, R0 ;  /* 0x00000000ff00723e */ /* 0x000fca00020004ff */
[----:B------:R-:W-:-:S05]  /*c4d0*/  HADD2.F32 R0, -RZ, R0.H0_H0 ;  /* 0x20000000ff007230 */ /* 0x000fca0000004100 */
[----:B------:R-:W-:-:S04]  /*c4e0*/  FMUL R0, R0, UR25 ;  /* 0x0000001900007c20 */ /* 0x000fc80008400000 */
[----:B--2---:R-:W-:-:S05]  /*c4f0*/  FFMA R0, R2, UR24, R0 ;  /* 0x0000001802007c23 */ /* 0x004fca0008000000 */
[----:B0-----:R-:W-:-:S05]  /*c500*/  F2FP.SATFINITE.E5M2.F32.PACK_AB_MERGE_C R3, RZ, R0, RZ ;  /* 0x00000000ff03723e */ /* 0x001fca00048060ff */
[----:B------:R0:W-:Y:S01]  /*c510*/  STG.E.U8 desc[UR22][R26.64+0xf9], R3 ;  /* 0x0000f9031a007986 */ /* 0x0001e2000c101116 */
[----:B------:R-:W-:Y:S05]  /*c520*/  BRA `(.L_x_294) ;  /* 0x0000002000807947 */ /* 0x000fea0003800000 */
.L_x_37:
[C---:B------:R-:W-:Y:S01]  /*c530*/  ISETP.GE.AND P1, PT, R39.reuse, 0x1, PT ;  /* 0x000000012700780c */ /* 0x040fe20003f26270 */
[----:B------:R-:W-:Y:S01]  /*c540*/  FMUL R226, R226, UR24 ;  /* 0x00000018e2e27c20 */ /* 0x000fe20008400000 */
[----:B------:R-:W2:Y:S01]  /*c550*/  LDL.LU R227, [R1+0x10] ;  /* 0x0000100001e37983 */ /* 0x000ea20000300800 */
[----:B------:R-:W-:Y:S01]  /*c560*/  ISETP.GE.AND P0, PT, R39, 0x9, PT ;  /* 0x000000092700780c */ /* 0x000fe20003f06270 */
[----:B------:R-:W-:Y:S01]  /*c570*/  FMUL R225, R225, UR24 ;  /* 0x00000018e1e17c20 */ /* 0x000fe20008400000 */
[C---:B------:R-:W-:Y:S02]  /*c580*/  ISETP.LT.OR P4, PT, R34.reuse, 0x1, !P1 ;  /* 0x000000012200780c */ /* 0x040fe40004f81670 */
[C---:B------:R-:W-:Y:S02]  /*c590*/  ISETP.LT.OR P5, PT, R34.reuse, 0x2, !P1 ;  /* 0x000000022200780c */ /* 0x040fe40004fa1670 */
[----:B------:R-:W-:Y:S02]  /*c5a0*/  F2FP.SATFINITE.E5M2.F32.PACK_AB_MERGE_C R29, RZ, R226, RZ ;  /* 0x000000e2ff1d723e */ /* 0x000fe400048060ff */
[----:B------:R-:W-:Y:S01]  /*c5b0*/  ISETP.LT.OR P3, PT, R34, 0x1, !P0 ;  /* 0x000000012200780c */ /* 0x000fe20004761670 */
[----:B------:R-:W-:Y:S01]  /*c5c0*/  FMUL R224, R224, UR24 ;  /* 0x00000018e0e07c20 */ /* 0x000fe20008400000 */
[----:B------:R-:W-:Y:S01]  /*c5d0*/  ISETP.LT.OR P6, PT, R34, 0xa, !P1 ;  /* 0x0000000a2200780c */ /* 0x000fe20004fc1670 */
[----:B------:R-:W-:Y:S01]  /*c5e0*/  FMUL R223, R223, UR24 ;  /* 0x00000018dfdf7c20 */ /* 0x000fe20008400000 */
[----:B------:R-:W-:Y:S01]  /*c5f0*/  F2FP.SATFINITE.E5M2.F32.PACK_AB_MERGE_C R225, RZ, R225, RZ ;  /* 0x000000e1ffe1723e */ /* 0x000fe200048060ff */
[----:B------:R-:W-:Y:S01]  /*c600*/  FMUL R221, R221, UR24 ;  /* 0x00000018dddd7c20 */ /* 0x000fe20008400000 */
[----:B------:R-:W-:Y:S01]  /*c610*/  FMUL R222, R222, UR24 ;  /* 0x00000018dede7c20 */ /* 0x000fe20008400000 */
[----:B------:R0:W-:Y:S01]  /*c620*/  @!P4 STG.E.U8 desc[UR22][R24.64], R29 ;  /* 0x0000001d1800c986 */ /* 0x0001e2000c101116 */
[----:B------:R-:W-:-:S02]  /*c630*/  ISETP.LT.OR P4, PT, R34, 0x2, !P0 ;  /* 0x000000022200780c */ /* 0x000fc40004781670 */
[----:B------:R-:W-:Y:S01]  /*c640*/  F2FP.SATFINITE.E5M2.F32.PACK_AB_MERGE_C R31, RZ, R224, RZ ;  /* 0x000000e0ff1f723e */ /* 0x000fe200048060ff */
[----:B------:R3:W-:Y:S01]  /*c650*/  @!P5 STG.E.U8 desc[UR22][R24.64+0x1], R225 ;  /* 0x000001e11800d986 */ /* 0x0007e2000c101116 */
[----:B------:R-:W-:Y:S02]  /*c660*/  ISETP.LT.OR P5, PT, R34, 0x9, !P1 ;  /* 0x000000092200780c */ /* 0x000fe40004fa1670 */
[----:B------:R-:W-:Y:S01]  /*c670*/  F2FP.SATFINITE.E5M2.F32.PACK_AB_MERGE_C R223, RZ, R223, RZ ;  /* 0x000000dfffdf723e */ /* 0x000fe200048060ff */
[----:B------:R-:W-:Y:S01]  /*c680*/  FMUL R220, R220, UR24 ;  /* 0x00000018dcdc7c20 */ /* 0x000fe20008400000 */
[----:B------:R-:W-:Y:S01]  /*c690*/  F2FP.SATFINITE.E5M2.F32.PACK_AB_MERGE_C R221, RZ, R221, RZ ;  /* 0x000000ddffdd723e */ /* 0x000fe200048060ff */
[----:B------:R-:W-:Y:S01]  /*c6a0*/  @!P3 STG.E.U8 desc[UR22][R26.64], R31 ;  /* 0x0000001f1a00b986 */ /* 0x000fe2000c101116 */
[----:B------:R-:W-:-:S03]  /*c6b0*/  ISETP.LT.OR P3, PT, R34, 0x9, !P0 ;  /* 0x000000092200780c */ /* 0x000fc60004761670 */
[----:B------:R-:W-:Y:S01]  /*c6c0*/  @!P4 STG.E.U8 desc[UR22][R26.64+0x1], R223 ;  /* 0x000001df1a00c986 */ /* 0x000fe2000c101116 */
[----:B------:R-:W-:-:S03]  /*c6d0*/  ISETP.LT.OR P4, PT, R34, 0xa, !P0 ;  /* 0x0000000a2200780c */ /* 0x000fc60004781670 */
[----:B------:R-:W-:Y:S01]  /*c6e0*/  @!P6 STG.E.U8 desc[UR22][R24.64+0x9], R221 ;  /* 0x000009dd1800e986 */ /* 0x000fe2000c101116 */
[C---:B------:R-:W-:Y:S01]  /*c6f0*/  ISETP.LT.OR P6, PT, R34.reuse, 0x12, !P1 ;  /* 0x000000122200780c */ /* 0x040fe20004fc1670 */
[----:B------:R-:W-:Y:S01]  /*c700*/  FMUL R219, R219, UR24 ;  /* 0x00000018dbdb7c20 */ /* 0x000fe20008400000 */
[----:B0-----:R-:W-:Y:S01]  /*c710*/  F2FP.SATFINITE.E5M2.F32.PACK_AB_MERGE_C R29, RZ, R222, RZ ;  /* 0x000000deff1d723e */ /* 0x001fe200048060ff */
[----:B------:R-:W-:Y:S01]  /*c720*/  FMUL R217, R217, UR24 ;  /* 0x00000018d9d97c20 */ /* 0x000fe20008400000 */
[----:B------:R-:W4:Y:S01]  /*c730*/  LDL.LU R226, [R1+0xc] ;  /* 0x00000c0001e27983 */ /* 0x000f220000300800 */
[----:B------:R-:W-:Y:S02]  /*c740*/  F2FP.SATFINITE.E5M2.F32.PACK_AB_MERGE_C R33, RZ, R220, RZ ;  /* 0x000000dcff21723e */ /* 0x000fe400048060ff */
[----:B------:R-:W-:Y:S01]  /*c750*/  F2FP.SATFINITE.E5M2.F32.PACK_AB_MERGE_C R219, RZ, R219, RZ ;  /* 0x000000dbffdb723e */ /* 0x000fe200048060ff */
[----:B------:R0:W-:Y:S01]  /*c760*/  @!P5 STG.E.U8 desc[UR22][R24.64+0x8], R29 ;  /* 0x0000081d1800d986 */ /* 0x0001e2000c101116 */
[----:B------:R-:W-:-:S02]  /*c770*/  ISETP.LT.OR P5, PT, R34, 0x11, !P1 ;  /* 0x000000112200780c */ /* 0x000fc40004fa1670 */
[----:B------:R-:W-:Y:S01]  /*c780*/  F2FP.SATFINITE.E5M2.F32.PACK_AB_MERGE_C R217, RZ, R217, RZ ;  /* 0x000000d9ffd9723e */ /* 0x000fe200048060ff */
[----:B---3--:R-:W3:Y:S01]  /*c790*/  LDL.LU R225, [R1+0x8] ;  /* 0x0000080001e17983 */ /* 0x008ee20000300800 */
[----:B------:R-:W-:-:S03]  /*c7a0*/  FMUL R218, R218, UR24 ;  /* 0x00000018dada7c20 */ /* 0x000fc60008400000 */
[----:B------:R-:W4:Y:S04]  /*c7b0*/  LDL.LU R224, [R1+0x4] ;  /* 0x0000040001e07983 */ /* 0x000f280000300800 */
[----:B------:R-:W3:Y:S01]  /*c7c0*/  LDL.LU R222, [R1] ;  /* 0x0000000001de7983 */ /* 0x000ee20000300800 */
[----:B0-----:R-:W-:Y:S01]  /*c7d0*/  F2FP.SATFINITE.E5M2.F32.PACK_AB_MERGE_C R29, RZ, R218, RZ ;  /* 0x000000daff1d723e */ /* 0x001fe200048060ff */
[----:B------:R-:W-:Y:S01]  /*c7e0*/  FMUL R216, R216, UR24 ;  /* 0x00000018d8d87c20 */ /* 0x000fe20008400000 */
[----:B------:R-:W-:Y:S01]  /*c7f0*/  FMUL R215, R215, UR24 ;  /* 0x00000018d7d77c20 */ /* 0x000fe20008400000 */
[----:B------:R0:W-:Y:S01]  /*c800*/  @!P3 STG.E.U8 desc[UR22][R26.64+0x8], R33 ;  /* 0x000008211a00b986 */ /* 0x0001e2000c101116 */
[C---:B------:R-:W-:Y:S01]  /*c810*/  ISETP.LT.OR P3, PT, R34.reuse, 0x11, !P0 ;  /* 0x000000112200780c */ /* 0x040fe20004761670 */
[----:B------:R-:W-:Y:S01]  /*c820*/  FMUL R213, R213, UR24 ;  /* 0x00000018d5d57c20 */ /* 0x000fe20008400000 */
[----:B------:R-:W-:Y:S01]  /*c830*/  F2FP.SATFINITE.E5M2.F32.PACK_AB_MERGE_C R31, RZ, R216, RZ ;  /* 0x000000d8ff1f723e */ /* 0x000fe200048060ff */
[----:B------:R-:W-:Y:S01]  /*c840*/  @!P4 STG.E.U8 desc[UR22][R26.64+0x9], R219 ;  /* 0x000009db1a00c986 */ /* 0x000fe2000c101116 */
[----:B------:R-:W-:Y:S01]  /*c850*/  ISETP.LT.OR P4, PT, R34, 0x12, !P0 ;  /* 0x000000122200780c */ /* 0x000fe20004781670 */
[----:B------:R-:W-:Y:S01]  /*c860*/  FMUL R214, R214, UR24 ;  /* 0x00000018d6d67c20 */ /* 0x000fe20008400000 */
[----:B------:R-:W-:Y:S01]  /*c870*/  F2FP.SATFINITE.E5M2.F32.PACK_AB_MERGE_C R215, RZ, R215, RZ ;  /* 0x000000d7ffd7723e */ /* 0x000fe200048060ff */
[----:B------:R-:W-:Y:S01]  /*c880*/  @!P6 STG.E.U8 desc[UR22][R24.64+0x11], R217 ;  /* 0x000011d91800e986 */ /* 0x000fe2000c101116 */
[----:B------:R-:W-:Y:S01]  /*c890*/  ISETP.LT.OR P6, PT, R34, 0x1a, !P1 ;  /* 0x0000001a2200780c */ /* 0x000fe20004fc1670 */
[----:B------:R-:W-:Y:S01]  /*c8a0*/  FMUL R212, R212, UR24 ;  /* 0x00000018d4d47c20 */ /* 0x000fe20008400000 */
[----:B------:R-:W-:Y:S01]  /*c8b0*/  F2FP.SATFINITE.E5M2.F32.PACK_AB_MERGE_C R213, RZ, R213, RZ ;  /* 0x000000d5ffd5723e */ /* 0x000fe200048060ff */
[----:B------:R1:W-:Y:S01]  /*c8c0*/  @!P5 STG.E.U8 desc[UR22][R24.64+0x10], R29 ;  /* 0x0000101d1800d986 */ /* 0x0003e2000c101116 */
[C---:B------:R-:W-:Y:S01]  /*c8d0*/  ISETP.LT.OR P5, PT, R34.reuse, 0x19, !P1 ;  /* 0x000000192200780c */ /* 0x040fe20004fa1670 */
[----:B------:R-:W-:Y:S01]  /*c8e0*/  FMUL R211, R211, UR24 ;  /* 0x00000018d3d37c20 */ /* 0x000fe20008400000 */
[----:B------:R-:W-:Y:S01]  /*c8f0*/  FMUL R209, R209, UR24 ;  /* 0x00000018d1d17c20 */ /* 0x000fe20008400000 */
[----:B------:R1:W-:Y:S01]  /*c900*/  @!P3 STG.E.U8 desc[UR22][R26.64+0x10], R31 ;  /* 0x0000101f1a00b986 */ /* 0x0003e2000c101116 */
[----:B------:R-:W-:Y:S01]  /*c910*/  ISETP.LT.OR P3, PT, R34, 0x19, !P0 ;  /* 0x000000192200780c */ /* 0x000fe20004761670 */
[----:B------:R-:W-:Y:S01]  /*c920*/  FMUL R210, R210, UR24 ;  /* 0x00000018d2d27c20 */ /* 0x000fe20008400000 */
[----:B0-----:R-:W-:Y:S01]  /*c930*/  F2FP.SATFINITE.E5M2.F32.PACK_AB_MERGE_C R33, RZ, R212, RZ ;  /* 0x000000d4ff21723e */ /* 0x001fe200048060ff */
[----:B------:R-:W-:Y:S01]  /*c940*/  @!P4 STG.E.U8 desc[UR22][R26.64+0x11], R215 ;  /* 0x000011d71a00c986 */ /* 0x000fe2000c101116 */
[----:B------:R-:W-:Y:S01]  /*c950*/  ISETP.LT.OR P4, PT, R34, 0x1a, !P0 ;  /* 0x0000001a2200780c */ /* 0x000fe20004781670 */
[----:B------:R-:W-:Y:S01]  /*c960*/  FMUL R208, R208, UR24 ;  /* 0x00000018d0d07c20 */ /* 0x000fe20008400000 */
[----:B------:R-:W-:Y:S01]  /*c970*/  F2FP.SATFINITE.E5M2.F32.PACK_AB_MERGE_C R211, RZ, R211, RZ ;  /* 0x000000d3ffd3723e */ /* 0x000fe200048060ff */
[----:B------:R-:W-:Y:S01]  /*c980*/  @!P6 STG.E.U8 desc[UR22][R24.64+0x19], R213 ;  /* 0x000019d51800e986 */ /* 0x000fe2000c101116 */
[----:B------:R-:W-:Y:S01]  /*c990*/  ISETP.LT.OR P6, PT, R34, 0x22, !P1 ;  /* 0x000000222200780c */ /* 0x000fe20004fc1670 */
[----:B------:R-:W-:Y:S01]  /*c9a0*/  FMUL R207, R207, UR24 ;  /* 0x00000018cfcf7c20 */ /* 0x000fe20008400000 */
[----:B-1----:R-:W-:Y:S01]  /*c9b0*/  F2FP.SATFINITE.E5M2.F32.PACK_AB_MERGE_C R29, RZ, R214, RZ ;  /* 0x000000d6ff1d723e */ /* 0x002fe200048060ff */
[----:B------:R-:W-:Y:S01]  /*c9c0*/  FMUL R205, R205, UR24 ;  /* 0x00000018cdcd7c20 */ /* 0x000fe20008400000 */
[----:B------:R-:W-:Y:S01]  /*c9d0*/  F2FP.SATFINITE.E5M2.F32.PACK_AB_MERGE_C R209, RZ, R209, RZ ;  /* 0x000000d1ffd1723e */ /* 0x000fe200048060ff */
[----:B------:R-:W-:Y:S01]  /*c9e0*/  FMUL R206, R206, UR24 ;  /* 0x00000018cece7c20 */ /* 0x000fe20008400000 */
[----:B------:R-:W-:Y:S01]  /*c9f0*/  F2FP.SATFINITE.E5M2.F32.PACK_AB_MERGE_C R31, RZ, R208, RZ ;  /* 0x000000d0ff1f723e */ /* 0x000fe200048060ff */
[----:B------:R0:W-:Y:S01]  /*ca00*/  @!P5 STG.E.U8 desc[UR22][R24.64+0x18], R29 ;  /* 0x0000181d1800d986 */ /* 0x0001e2000c101116 */
[----:B------:R-:W-:Y:S01]  /*ca10*/  ISETP.LT.OR P5, PT, R34, 0x21, !P1 ;  /* 0x000000212200780c */ /* 0x000fe20004fa1670 */
[----:B------:R-:W-:Y:S01]  /*ca20*/  FMUL R204, R204, UR24 ;  /* 0x00000018cccc7c20 */ /* 0x000fe20008400000 */
[----:B------:R-:W-:Y:S01]  /*ca30*/  F2FP.SATFINITE.E5M2.F32.PACK_AB_MERGE_C R207, RZ, R207, RZ ;  /* 0x000000cfffcf723e */ /* 0x000fe200048060ff */
[----:B------:R1:W-:Y:S01]  /*ca40*/  @!P3 STG.E.U8 desc[UR22][R26.64+0x18], R33 ;  /* 0x000018211a00b986 */ /* 0x0003e2000c101116 */
[C---:B------:R-:W-:Y:S01]  /*ca50*/  ISETP.LT.OR P3, PT, R34.reuse, 0x21, !P0 ;  /* 0x000000212200780c */ /* 0x040fe20004761670 */
[----:B------:R-:W-:Y:S01]  /*ca60*/  FMUL R203, R203, UR24 ;  /* 0x00000018cbcb7c20 */ /* 0x000fe20008400000 */
[----:B------:R-:W-:Y:S01]  /*ca70*/  F2FP.SATFINITE.E5M2.F32.PACK_AB_MERGE_C R205, RZ, R205, RZ ;  /* 0x000000cdffcd723e */ /* 0x000fe200048060ff */
[----:B------:R-:W-:Y:S01]  /*ca80*/  @!P4 STG.E.U8 desc[UR22][R26.64+0x19], R211 ;  /* 0x000019d31a00c986 */ /* 0x000fe2000c101116 */
[C---:B------:R-:W-:Y:S01]  /*ca90*/  ISETP.LT.OR P4, PT, R34.reuse, 0x22, !P0 ;  /* 0x000000222200780c */ /* 0x040fe20004781670 */
[----:B------:R-:W-:Y:S01]  /*caa0*/  FMUL R201, R201, UR24 ;  /* 0x00000018c9c97c20 */ /* 0x000fe20008400000 */
[----:B------:R-:W-:Y:S01]  /*cab0*/  F2FP.SATFINITE.E5M2.F32.PACK_AB_MERGE_C R203, RZ, R203, RZ ;  /* 0x000000cbffcb723e */ /* 0x000fe200048060ff */
[----:B------:R-:W-:Y:S01]  /*cac0*/  @!P6 STG.E.U8 desc[UR22][R24.64+0x21], R209 ;  /* 0x000021d11800e986 */ /* 0x000fe2000c101116 */
[----:B------:R-:W-:Y:S01]  /*cad0*/  ISETP.LT.OR P6, PT, R34, 0x2a, !P1 ;  /* 0x0000002a2200780c */ /* 0x000fe20004fc1670 */
[----:B------:R-:W-:Y:S01]  /*cae0*/  FMUL R202, R202, UR24 ;  /* 0x00000018caca7c20 */ /* 0x000fe20008400000 */
[----:B0-----:R-:W-:Y:S01]  /*caf0*/  F2FP.SATFINITE.E5M2.F32.PACK_AB_MERGE_C R29, RZ, R210, RZ ;  /* 0x000000d2ff1d723e */ /* 0x001fe200048060ff */
[----:B------:R-:W-:Y:S01]  /*cb00*/  FMUL R200, R200, UR24 ;  /* 0x00000018c8c87c20 */ /* 0x000fe20008400000 */
[----:B-1----:R-:W-:Y:S01]  /*cb10*/  F2FP.SATFINITE.E5M2.F32.PACK_AB_MERGE_C R33, RZ, R204, RZ ;  /* 0x000000ccff21723e */ /* 0x002fe200048060ff */
[----:B------:R-:W-:Y:S01]  /*cb20*/  FMUL R199, R199, UR24 ;  /* 0x00000018c7c77c20 */ /* 0x000fe20008400000 */
[----:B------:R-:W-:Y:S01]  /*cb30*/  F2FP.SATFINITE.E5M2.F32.PACK_AB_MERGE_C R201, RZ, R201, RZ ;  /* 0x000000c9ffc9723e */ /* 0x000fe200048060ff */
[----:B------:R0:W-:Y:S01]  /*cb40*/  @!P5 STG.E.U8 desc[UR22][R24.64+0x20], R29 ;  /* 0x0000201d1800d986 */ /* 0x0001e2000c101116 */
[C---:B------:R-:W-:Y:S01]  /*cb50*/  ISETP.LT.OR P5, PT, R34.reuse, 0x29, !P1 ;  /* 0x000000292200780c */ /* 0x040fe20004fa1670 */
[----:B------:R-:W-:Y:S01]  /*cb60*/  FMUL R197, R197, UR24 ;  /* 0x00000018c5c57c20 */ /* 0x000fe20008400000 */
[----:B------:R-:W-:Y:S01]  /*cb70*/  F2FP.SATFINITE.E5M2.F32.PACK_AB_MERGE_C R199, RZ, R199, RZ ;  /* 0x000000c7ffc7723e */ /* 0x000fe200048060ff */
[----:B------:R1:W-:Y:S01]  /*cb80*/  @!P3 STG.E.U8 desc[UR22][R26.64+0x20], R31 ;  /* 0x0000201f1a00b986 */ /* 0x0003e2000c101116 */
[----:B------:R-:W-:Y:S01]  /*cb90*/  ISETP.LT.OR P3, PT, R34, 0x29, !P0 ;  /* 0x000000292200780c */ /* 0x000fe20004761670 */
[----:B------:R-:W-:Y:S01]  /*cba0*/  FMUL R198, R198, UR24 ;  /* 0x00000018c6c67c20 */ /* 0x000fe20008400000 */
[----:B------:R-:W-:Y:S01]  /*cbb0*/  F2FP.SATFINITE.E5M2.F32.PACK_AB_MERGE_C R197, RZ, R197, RZ ;  /* 0x000000c5ffc5723e */ /* 0x000fe200048060ff */
[----:B------:R-:W-:Y:S01]  /*cbc0*/  @!P4 STG.E.U8 desc[UR22][R26.64+0x21], R207 ;  /* 0x000021cf1a00c986 */ /* 0x000fe2000c101116 */
[----:B------:R-:W-:Y:S01]  /*cbd0*/  ISETP.LT.OR P4, PT, R34, 0x2a, !P0 ;  /* 0x0000002a2200780c */ /* 0x000fe20004781670 */
[----:B------:R-:W-:Y:S01]  /*cbe0*/  FMUL R196, R196, UR24 ;  /* 0x00000018c4c47c20 */ /* 0x000fe20008400000 */
[----:B------:R-:W-:Y:S01]  /*cbf0*/  FMUL R195, R195, UR24 ;  /* 0x00000018c3c37c20 */ /* 0x000fe20008400000 */
        /* <DEDUP_REMOVED lines=27> */
[----:B------:R-:W-:Y:S01]  /*cdb0*/  FMUL R186, R186, UR24 ;  /* 0x00000018baba7c20 */ /* 0x000fe20008400000 */
        /* <DEDUP_REMOVED lines=154> */
[----:B-----5:R-:W-:Y:S01]  /*d760*/  FMUL R5, R5, UR24 ;  /* 0x0000001805057c20 */ /* 0x020fe20008400000 */
[----:B0-----:R-:W-:Y:S01]  /*d770*/  F2FP.SATFINITE.E5M2.F32.PACK_AB_MERGE_C R29, RZ, R170, RZ ;  /* 0x000000aaff1d723e */ /* 0x001fe200048060ff */
[----:B------:R-:W-:Y:S01]  /*d780*/  FMUL R0, R0, UR24 ;  /* 0x0000001800007c20 */ /* 0x000fe20008400000 */
[----:B-1----:R-:W-:Y:S01]  /*d790*/  F2FP.SATFINITE.E5M2.F32.PACK_AB_MERGE_C R33, RZ, R164, RZ ;  /* 0x000000a4ff21723e */ /* 0x002fe200048060ff */
[----:B------:R-:W-:Y:S01]  /*d7a0*/  FMUL R6, R6, UR24 ;  /* 0x0000001806067c20 */ /* 0x000fe20008400000 */
[----:B------:R-:W-:Y:S01]  /*d7b0*/  F2FP.SATFINITE.E5M2.F32.PACK_AB_MERGE_C R7, RZ, R7, RZ ;  /* 0x00000007ff07723e */ /* 0x000fe200048060ff */
[----:B------:R0:W-:Y:S01]  /*d7c0*/  @!P5 STG.E.U8 desc[UR22][R24.64+0x70], R29 ;  /* 0x0000701d1800d986 */ /* 0x0001e2000c101116 */
[----:B------:R-:W-:Y:S01]  /*d7d0*/  ISETP.LT.OR P5, PT, R34, 0x79, !P1 ;  /* 0x000000792200780c */ /* 0x000fe20004fa1670 */
[----:B------:R-:W-:Y:S01]  /*d7e0*/  FMUL R2, R2, UR24 ;  /* 0x0000001802027c20 */ /* 0x000fe20008400000 */
[----:B------:R-:W-:Y:S01]  /*d7f0*/  F2FP.SATFINITE.E5M2.F32.PACK_AB_MERGE_C R5, RZ, R5, RZ ;  /* 0x00000005ff05723e */ /* 0x000fe200048060ff */
[----:B------:R1:W-:Y:S01]  /*d800*/  @!P3 STG.E.U8 desc[UR22][R26.64+0x70], R31 ;  /* 0x0000701f1a00b986 */ /* 0x0003e2000c101116 */
[----:B------:R-:W-:Y:S01]  /*d810*/  ISETP.LT.OR P3, PT, R34, 0x79, !P0 ;  /* 0x000000792200780c */ /* 0x000fe20004761670 */
[----:B------:R-:W-:Y:S01]  /*d820*/  FMUL R3, R3, UR24 ;  /* 0x0000001803037c20 */ /* 0x000fe20008400000 */
[----:B------:R-:W-:Y:S01]  /*d830*/  FMUL R4, R4, UR24 ;  /* 0x0000001804047c20 */ /* 0x000fe20008400000 */
[----:B------:R-:W-:Y:S01]  /*d840*/  @!P4 STG.E.U8 desc[UR22][R26.64+0x71], R167 ;  /* 0x000071a71a00c986 */ /* 0x000fe2000c101116 */
[----:B------:R-:W-:-:S03]  /*d850*/  ISETP.LT.OR P4, PT, R34, 0x7a, !P0 ;  /* 0x0000007a2200780c */ /* 0x000fc60004781670 */
[----:B------:R-:W-:Y:S01]  /*d860*/  @!P6 STG.E.U8 desc[UR22][R24.64+0x79], R165 ;  /* 0x000079a51800e986 */ /* 0x000fe2000c101116 */
[----:B------:R-:W-:Y:S02]  /*d870*/  ISETP.LT.OR P6, PT, R34, 0x82, !P1 ;  /* 0x000000822200780c */ /* 0x000fe40004fc1670 */
[----:B0-----:R-:W-:Y:S01]  /*d880*/  F2FP.SATFINITE.E5M2.F32.PACK_AB_MERGE_C R29, RZ, R166, RZ ;  /* 0x000000a6ff1d723e */ /* 0x001fe200048060ff */
[----:B------:R-:W4:Y:S01]  /*d890*/  LDL.LU R220, [R1+0x14] ;  /* 0x0000140001dc7983 */ /* 0x000f220000300800 */
[----:B-1----:R-:W-:-:S03]  /*d8a0*/  F2FP.SATFINITE.E5M2.F32.PACK_AB_MERGE_C R31, RZ, R160, RZ ;  /* 0x000000a0ff1f723e */ /* 0x002fc600048060ff */
[----:B------:R0:W-:Y:S01]  /*d8b0*/  @!P5 STG.E.U8 desc[UR22][R24.64+0x78], R29 ;  /* 0x0000781d1800d986 */ /* 0x0001e2000c101116 */
[----:B------:R-:W-:-:S03]  /*d8c0*/  ISETP.LT.OR P5, PT, R34, 0x81, !P1 ;  /* 0x000000812200780c */ /* 0x000fc60004fa1670 */
[----:B------:R1:W-:Y:S01]  /*d8d0*/  @!P3 STG.E.U8 desc[UR22][R26.64+0x78], R33 ;  /* 0x000078211a00b986 */ /* 0x0003e2000c101116 */
[----:B------:R-:W-:-:S03]  /*d8e0*/  ISETP.LT.OR P3, PT, R34, 0x81, !P0 ;  /* 0x000000812200780c */ /* 0x000fc60004761670 */
        /* <DEDUP_REMOVED lines=26> */
[----:B0-----:R-:W-:Y:S02]  /*da90*/  F2FP.SATFINITE.E5M2.F32.PACK_AB_MERGE_C R29, RZ, R154, RZ ;  /* 0x0000009aff1d723e */ /* 0x001fe400048060ff */
[----:B-1----:R-:W-:-:S03]  /*daa0*/  F2FP.SATFINITE.E5M2.F32.PACK_AB_MERGE_C R33, RZ, R20, RZ ;  /* 0x00000014ff21723e */ /* 0x002fc600048060ff */
[----:B------:R0:W-:Y:S01]  /*dab0*/  @!P5 STG.E.U8 desc[UR22][R24.64+0x90], R29 ;  /* 0x0000901d1800d986 */ /* 0x0001e2000c101116 */
[----:B------:R-:W-:-:S03]  /*dac0*/  ISETP.LT.OR P5, PT, R34, 0x99, !P1 ;  /* 0x000000992200780c */ /* 0x000fc60004fa1670 */
[----:B------:R-:W-:Y:S01]  /*dad0*/  @!P3 STG.E.U8 desc[UR22][R26.64+0x90], R31 ;  /* 0x0000901f1a00b986 */ /* 0x000fe2000c101116 */
[----:B------:R-:W-:-:S03]  /*dae0*/  ISETP.LT.OR P3, PT, R34, 0x99, !P0 ;  /* 0x000000992200780c */ /* 0x000fc60004761670 */
[----:B------:R1:W-:Y:S01]  /*daf0*/  @!P4 STG.E.U8 desc[UR22][R26.64+0x91], R23 ;  /* 0x000091171a00c986 */ /* 0x0003e2000c101116 */
[----:B------:R-:W-:-:S03]  /*db00*/  ISETP.LT.OR P4, PT, R34, 0x9a, !P0 ;  /* 0x0000009a2200780c */ /* 0x000fc60004781670 */
[----:B------:R2:W-:Y:S01]  /*db10*/  @!P6 STG.E.U8 desc[UR22][R24.64+0x99], R21 ;  /* 0x000099151800e986 */ /* 0x0005e2000c101116 */
[----:B------:R-:W-:Y:S02]  /*db20*/  ISETP.LT.OR P6, PT, R34, 0xa2, !P1 ;  /* 0x000000a22200780c */ /* 0x000fe40004fc1670 */
[----:B0-----:R-:W-:-:S05]  /*db30*/  F2FP.SATFINITE.E5M2.F32.PACK_AB_MERGE_C R29, RZ, R22, RZ ;  /* 0x00000016ff1d723e */ /* 0x001fca00048060ff */
[----:B------:R-:W-:Y:S01]  /*db40*/  @!P5 STG.E.U8 desc[UR22][R24.64+0x98], R29 ;  /* 0x0000981d1800d986 */ /* 0x000fe2000c101116 */
[C---:B------:R-:W-:Y:S02]  /*db50*/  ISETP.LT.OR P5, PT, R34.reuse, 0xa1, !P1 ;  /* 0x000000a12200780c */ /* 0x040fe40004fa1670 */
[----:B-1----:R-:W-:Y:S01]  /*db60*/  F2FP.SATFINITE.E5M2.F32.PACK_AB_MERGE_C R23, RZ, R18, RZ ;  /* 0x00000012ff17723e */ /* 0x002fe200048060ff */
[----:B------:R-:W-:Y:S01]  /*db70*/  @!P3 STG.E.U8 desc[UR22][R26.64+0x98], R33 ;  /* 0x000098211a00b986 */ /* 0x000fe2000c101116 */
[C---:B------:R-:W-:Y:S02]  /*db80*/  ISETP.LT.OR P3, PT, R34.reuse, 0xa1, !P0 ;  /* 0x000000a12200780c */ /* 0x040fe40004761670 */
[----:B--2---:R-:W-:Y:S01]  /*db90*/  F2FP.SATFINITE.E5M2.F32.PACK_AB_MERGE_C R21, RZ, R16, RZ ;  /* 0x00000010ff15723e */ /* 0x004fe200048060ff */
[----:B------:R0:W-:Y:S01]  /*dba0*/  @!P4 STG.E.U8 desc[UR22][R26.64+0x99], R19 ;  /* 0x000099131a00c986 */ /* 0x0001e2000c101116 */
[----:B------:R-:W-:-:S03]  /*dbb0*/  ISETP.LT.OR P4, PT, R34, 0xa2, !P0 ;  /* 0x000000a22200780c */ /* 0x000fc60004781670 */
[----:B------:R1:W-:Y:S01]  /*dbc0*/  @!P6 STG.E.U8 desc[UR22][R24.64+0xa1], R17 ;  /* 0x0000a1111800e986 */ /* 0x0003e2000c101116 */
[----:B------:R-:W-:-:S03]  /*dbd0*/  ISETP.LT.OR P6, PT, R34, 0xaa, !P1 ;  /* 0x000000aa2200780c */ /* 0x000fc60004fc1670 */
[----:B------:R-:W-:Y:S01]  /*dbe0*/  @!P5 STG.E.U8 desc[UR22][R24.64+0xa0], R23 ;  /* 0x0000a0171800d986 */ /* 0x000fe2000c101116 */
[----:B------:R-:W-:-:S03]  /*dbf0*/  ISETP.LT.OR P5, PT, R34, 0xa9, !P1 ;  /* 0x000000a92200780c */ /* 0x000fc60004fa1670 */
[----:B------:R-:W-:Y:S01]  /*dc00*/  @!P3 STG.E.U8 desc[UR22][R26.64+0xa0], R21 ;  /* 0x0000a0151a00b986 */ /* 0x000fe2000c101116 */
[C---:B------:R-:W-:Y:S02]  /*dc10*/  ISETP.LT.OR P3, PT, R34.reuse, 0xa9, !P0 ;  /* 0x000000a92200780c */ /* 0x040fe40004761670 */
[----:B0-----:R-:W-:Y:S01]  /*dc20*/  F2FP.SATFINITE.E5M2.F32.PACK_AB_MERGE_C R19, RZ, R14, RZ ;  /* 0x0000000eff13723e */ /* 0x001fe200048060ff */
[----:B------:R0:W-:Y:S01]  /*dc30*/  @!P4 STG.E.U8 desc[UR22][R26.64+0xa1], R15 ;  /* 0x0000a10f1a00c986 */ /* 0x0001e2000c101116 */
[C---:B------:R-:W-:Y:S02]  /*dc40*/  ISETP.LT.OR P4, PT, R34.reuse, 0xaa, !P0 ;  /* 0x000000aa2200780c */ /* 0x040fe40004781670 */
[----:B-1----:R-:W-:Y:S01]  /*dc50*/  F2FP.SATFINITE.E5M2.F32.PACK_AB_MERGE_C R17, RZ, R12, RZ ;  /* 0x0000000cff11723e */ /* 0x002fe200048060ff */
        /* <DEDUP_REMOVED lines=15> */
[----:B0-----:R-:W-:Y:S02]  /*dd50*/  F2FP.SATFINITE.E5M2.F32.PACK_AB_MERGE_C R11, RZ, R6, RZ ;  /* 0x00000006ff0b723e */ /* 0x001fe400048060ff */
[C---:B------:R-:W-:Y:S01]  /*dd60*/  ISETP.LT.OR P3, PT, R34.reuse, 0xb9, !P0 ;  /* 0x000000b92200780c */ /* 0x040fe20004761670 */
[----:B------:R0:W-:Y:S01]  /*dd70*/  @!P4 STG.E.U8 desc[UR22][R26.64+0xb1], R7 ;  /* 0x0000b1071a00c986 */ /* 0x0001e2000c101116 */
[----:B-1----:R-:W-:Y:S02]  /*dd80*/  F2FP.SATFINITE.E5M2.F32.PACK_AB_MERGE_C R9, RZ, R4, RZ ;  /* 0x00000004ff09723e */ /* 0x002fe400048060ff */
[C---:B------:R-:W-:Y:S01]  /*dd90*/  ISETP.LT.OR P4, PT, R34.reuse, 0xba, !P0 ;  /* 0x000000ba2200780c */ /* 0x040fe20004781670 */
[----:B------:R1:W-:Y:S04]  /*dda0*/  @!P6 STG.E.U8 desc[UR22][R24.64+0xb9], R5 ;  /* 0x0000b9051800e986 */ /* 0x0003e8000c101116 */
[----:B------:R2:W-:Y:S01]  /*ddb0*/  @!P5 STG.E.U8 desc[UR22][R24.64+0xb8], R11 ;  /* 0x0000b80b1800d986 */ /* 0x0005e2000c101116 */
[----:B------:R-:W-:Y:S01]  /*ddc0*/  FMUL R4, R227, UR24 ;  /* 0x00000018e3047c20 */ /* 0x000fe20008400000 */
[----:B------:R-:W-:-:S02]  /*ddd0*/  ISETP.LT.OR P5, PT, R34, 0xc1, !P1 ;  /* 0x000000c12200780c */ /* 0x000fc40004fa1670 */
[----:B0-----:R-:W-:Y:S02]  /*dde0*/  F2FP.SATFINITE.E5M2.F32.PACK_AB_MERGE_C R7, RZ, R3, RZ ;  /* 0x00000003ff07723e */ /* 0x001fe400048060ff */
[----:B-1----:R-:W-:Y:S01]  /*ddf0*/  F2FP.SATFINITE.E5M2.F32.PACK_AB_MERGE_C R5, RZ, R0, RZ ;  /* 0x00000000ff05723e */ /* 0x002fe200048060ff */
[----:B---3--:R-:W-:Y:S01]  /*de00*/  FMUL R0, R222, UR24 ;  /* 0x00000018de007c20 */ /* 0x008fe20008400000 */
[----:B------:R-:W-:Y:S01]  /*de10*/  ISETP.LT.OR P6, PT, R34, 0xc2, !P1 ;  /* 0x000000c22200780c */ /* 0x000fe20004fc1670 */
[----:B------:R-:W3:Y:S01]  /*de20*/  LDL.LU R222, [R1+0x20] ;  /* 0x0000200001de7983 */ /* 0x000ee20000300800 */
[----:B--2---:R-:W-:Y:S02]  /*de30*/  F2FP.SATFINITE.E5M2.F32.PACK_AB_MERGE_C R11, RZ, R2, RZ ;  /* 0x00000002ff0b723e */ /* 0x004fe400048060ff */
[----:B------:R-:W-:Y:S01]  /*de40*/  F2FP.SATFINITE.E5M2.F32.PACK_AB_MERGE_C R13, RZ, R0, RZ ;  /* 0x00000000ff0d723e */ /* 0x000fe200048060ff */
[----:B----4-:R-:W-:Y:S01]  /*de50*/  FMUL R0, R224, UR24 ;  /* 0x00000018e0007c20 */ /* 0x010fe20008400000 */
[----:B------:R-:W-:Y:S01]  /*de60*/  FMUL R2, R225, UR24 ;  /* 0x00000018e1027c20 */ /* 0x000fe20008400000 */
[----:B------:R-:W2:Y:S04]  /*de70*/  LDL.LU R224, [R1+0x24] ;  /* 0x0000240001e07983 */ /* 0x000ea80000300800 */
[----:B------:R-:W4:Y:S01]  /*de80*/  LDL.LU R225, [R1+0x28] ;  /* 0x0000280001e17983 */ /* 0x000f220000300800 */
[----:B------:R-:W-:-:S03]  /*de90*/  FMUL R3, R226, UR24 ;  /* 0x00000018e2037c20 */ /* 0x000fc60008400000 */
[----:B------:R-:W4:Y:S04]  /*dea0*/  LDL.LU R226, [R1+0x2c] ;  /* 0x00002c0001e27983 */ /* 0x000f280000300800 */
[----:B------:R-:W4:Y:S04]  /*deb0*/  LDL.LU R227, [R1+0x30] ;  /* 0x0000300001e37983 */ /* 0x000f280000300800 */
[----:B------:R-:W-:Y:S01]  /*dec0*/  @!P3 STG.E.U8 desc[UR22][R26.64+0xb8], R9 ;  /* 0x0000b8091a00b986 */ /* 0x000fe2000c101116 */
[----:B------:R-:W-:-:S03]  /*ded0*/  ISETP.LT.OR P3, PT, R34, 0xc1, !P0 ;  /* 0x000000c12200780c */ /* 0x000fc60004761670 */
[----:B------:R0:W-:Y:S01]  /*dee0*/  @!P4 STG.E.U8 desc[UR22][R26.64+0xb9], R7 ;  /* 0x0000b9071a00c986 */ /* 0x0001e2000c101116 */
[----:B------:R-:W-:-:S03]  /*def0*/  ISETP.LT.OR P4, PT, R34, 0xc2, !P0 ;  /* 0x000000c22200780c */ /* 0x000fc60004781670 */
[----:B------:R-:W-:Y:S01]  /*df00*/  @!P5 STG.E.U8 desc[UR22][R24.64+0xc0], R11 ;  /* 0x0000c00b1800d986 */ /* 0x000fe2000c101116 */
[----:B------:R-:W-:-:S03]  /*df10*/  ISETP.LT.OR P5, PT, R34, 0xc9, !P1 ;  /* 0x000000c92200780c */ /* 0x000fc60004fa1670 */
[----:B------:R1:W-:Y:S01]  /*df20*/  @!P6 STG.E.U8 desc[UR22][R24.64+0xc1], R5 ;  /* 0x0000c1051800e986 */ /* 0x0003e2000c101116 */
[----:B0-----:R-:W-:-:S03]  /*df30*/  F2FP.SATFINITE.E5M2.F32.PACK_AB_MERGE_C R7, RZ, R0, RZ ;  /* 0x00000000ff07723e */ /* 0x001fc600048060ff */
[----:B------:R-:W-:Y:S01]  /*df40*/  @!P3 STG.E.U8 desc[UR22][R26.64+0xc0], R13 ;  /* 0x0000c00d1a00b986 */ /* 0x000fe2000c101116 */
[C---:B------:R-:W-:Y:S02]  /*df50*/  ISETP.LT.OR P6, PT, R34.reuse, 0xca, !P1 ;  /* 0x000000ca2200780c */ /* 0x040fe40004fc1670 */
[----:B-1----:R-:W-:Y:S01]  /*df60*/  F2FP.SATFINITE.E5M2.F32.PACK_AB_MERGE_C R5, RZ, R2, RZ ;  /* 0x00000002ff05723e */ /* 0x002fe200048060ff */
[----:B------:R0:W-:Y:S01]  /*df70*/  @!P4 STG.E.U8 desc[UR22][R26.64+0xc1], R7 ;  /* 0x0000c1071a00c986 */ /* 0x0001e2000c101116 */
[C---:B------:R-:W-:Y:S02]  /*df80*/  ISETP.LT.OR P3, PT, R34.reuse, 0xc9, !P0 ;  /* 0x000000c92200780c */ /* 0x040fe40004761670 */
[C---:B------:R-:W-:Y:S01]  /*df90*/  ISETP.LT.OR P4, PT, R34.reuse, 0xca, !P0 ;  /* 0x000000ca2200780c */ /* 0x040fe20004781670 */
[----:B------:R1:W-:Y:S01]  /*dfa0*/  @!P5 STG.E.U8 desc[UR22][R24.64+0xc8], R5 ;  /* 0x0000c8051800d986 */ /* 0x0003e2000c101116 */
[----:B------:R-:W-:Y:S02]  /*dfb0*/  ISETP.LT.OR P5, PT, R34, 0xd1, !P1 ;  /* 0x000000d12200780c */ /* 0x000fe40004fa1670 */
[----:B------:R-:W-:-:S02]  /*dfc0*/  F2FP.SATFINITE.E5M2.F32.PACK_AB_MERGE_C R9, RZ, R3, RZ ;  /* 0x00000003ff09723e */ /* 0x000fc400048060ff */
[----:B------:R-:W-:-:S03]  /*dfd0*/  F2FP.SATFINITE.E5M2.F32.PACK_AB_MERGE_C R11, RZ, R4, RZ ;  /* 0x00000004ff0b723e */ /* 0x000fc600048060ff */
[----:B------:R1:W-:Y:S04]  /*dfe0*/  @!P6 STG.E.U8 desc[UR22][R24.64+0xc9], R9 ;  /* 0x0000c9091800e986 */ /* 0x0003e8000c101116 */
[----:B------:R-:W-:Y:S01]  /*dff0*/  @!P3 STG.E.U8 desc[UR22][R26.64+0xc8], R11 ;  /* 0x0000c80b1a00b986 */ /* 0x000fe2000c101116 */
[----:B------:R-:W-:-:S03]  /*e000*/  FMUL R0, R220, UR24 ;  /* 0x00000018dc007c20 */ /* 0x000fc60008400000 */
[----:B------:R-:W4:Y:S02]  /*e010*/  LDL.LU R220, [R1+0x34] ;  /* 0x0000340001dc7983 */ /* 0x000f240000300800 */
[----:B0-----:R-:W-:Y:S01]  /*e020*/  F2FP.SATFINITE.E5M2.F32.PACK_AB_MERGE_C R7, RZ, R0, RZ ;  /* 0x00000000ff07723e */ /* 0x001fe200048060ff */
[----:B------:R-:W-:Y:S02]  /*e030*/  FMUL R2, R221, UR24 ;  /* 0x00000018dd027c20 */ /* 0x000fe40008400000 */
[----:B------:R-:W4:Y:S03]  /*e040*/  LDL.LU R221, [R1+0x38] ;  /* 0x0000380001dd7983 */ /* 0x000f260000300800 */
[----:B-1----:R-:W-:Y:S01]  /*e050*/  F2FP.SATFINITE.E5M2.F32.PACK_AB_MERGE_C R5, RZ, R2, RZ ;  /* 0x00000002ff05723e */ /* 0x002fe200048060ff */
[----:B------:R-:W-:Y:S04]  /*e060*/  @!P4 STG.E.U8 desc[UR22][R26.64+0xc9], R7 ;  /* 0x0000c9071a00c986 */ /* 0x000fe8000c101116 */
[----:B------:R0:W-:Y:S01]  /*e070*/  @!P5 STG.E.U8 desc[UR22][R24.64+0xd0], R5 ;  /* 0x0000d0051800d986 */ /* 0x0001e2000c101116 */
[----:B------:R-:W-:-:S03]  /*e080*/  FMUL R3, R223, UR24 ;  /* 0x00000018df037c20 */ /* 0x000fc60008400000 */
[----:B------:R-:W4:Y:S02]  /*e090*/  LDL.LU R223, [R1+0x3c] ;  /* 0x00003c0001df7983 */ /* 0x000f240000300800 */
[----:B------:R-:W-:Y:S01]  /*e0a0*/  F2FP.SATFINITE.E5M2.F32.PACK_AB_MERGE_C R9, RZ, R3, RZ ;  /* 0x00000003ff09723e */ /* 0x000fe200048060ff */
[----:B---3--:R-:W-:Y:S02]  /*e0b0*/  FMUL R0, R222, UR24 ;  /* 0x00000018de007c20 */ /* 0x008fe40008400000 */
[----:B------:R-:W3:Y:S03]  /*e0c0*/  LDL.LU R222, [R1+0x40] ;  /* 0x0000400001de7983 */ /* 0x000ee60000300800 */
[----:B------:R-:W-:Y:S01]  /*e0d0*/  F2FP.SATFINITE.E5M2.F32.PACK_AB_MERGE_C R13, RZ, R0, RZ ;  /* 0x00000000ff0d723e */ /* 0x000fe200048060ff */
[----:B--2---:R-:W-:Y:S02]  /*e0e0*/  FMUL R2, R224, UR24 ;  /* 0x00000018e0027c20 */ /* 0x004fe40008400000 */
[----:B------:R-:W2:Y:S01]  /*e0f0*/  LDL.LU R224, [R1+0x44] ;  /* 0x0000440001e07983 */ /* 0x000ea20000300800 */
[----:B----4-:R-:W-:-:S03]  /*e100*/  FMUL R0, R225, UR24 ;  /* 0x00000018e1007c20 */ /* 0x010fc60008400000 */
[----:B------:R-:W4:Y:S01]  /*e110*/  LDL.LU R225, [R1+0x48] ;  /* 0x0000480001e17983 */ /* 0x000f220000300800 */
[----:B------:R-:W-:Y:S01]  /*e120*/  FMUL R3, R226, UR24 ;  /* 0x00000018e2037c20 */ /* 0x000fe20008400000 */
[----:B0-----:R-:W-:Y:S02]  /*e130*/  F2FP.SATFINITE.E5M2.F32.PACK_AB_MERGE_C R5, RZ, R0, RZ ;  /* 0x00000000ff05723e */ /* 0x001fe400048060ff */
[----:B------:R-:W4:Y:S01]  /*e140*/  LDL.LU R226, [R1+0x4c] ;  /* 0x00004c0001e27983 */ /* 0x000f220000300800 */
[----:B------:R-:W-:-:S03]  /*e150*/  FMUL R0, R227, UR24 ;  /* 0x00000018e3007c20 */ /* 0x000fc60008400000 */
[----:B------:R-:W4:Y:S01]  /*e160*/  LDL.LU R227, [R1+0x50] ;  /* 0x0000500001e37983 */ /* 0x000f220000300800 */
[C---:B------:R-:W-:Y:S02]  /*e170*/  ISETP.LT.OR P6, PT, R34.reuse, 0xd2, !P1 ;  /* 0x000000d22200780c */ /* 0x040fe40004fc1670 */
[C---:B------:R-:W-:Y:S01]  /*e180*/  ISETP.LT.OR P4, PT, R34.reuse, 0xd2, !P0 ;  /* 0x000000d22200780c */ /* 0x040fe20004781670 */
[----:B------:R-:W4:Y:S01]  /*e190*/  LDL.LU R218, [R1+0x54] ;  /* 0x0000540001da7983 */ /* 0x000f220000300800 */
[C---:B------:R-:W-:Y:S02]  /*e1a0*/  ISETP.LT.OR P3, PT, R34.reuse, 0xd1, !P0 ;  /* 0x000000d12200780c */ /* 0x040fe40004761670 */
[----:B------:R-:W-:Y:S02]  /*e1b0*/  ISETP.LT.OR P5, PT, R34, 0xd9, !P1 ;  /* 0x000000d92200780c */ /* 0x000fe40004fa1670 */
[----:B------:R-:W-:Y:S02]  /*e1c0*/  F2FP.SATFINITE.E5M2.F32.PACK_AB_MERGE_C R7, RZ, R2, RZ ;  /* 0x00000002ff07723e */ /* 0x000fe400048060ff */
[----:B------:R-:W-:-:S03]  /*e1d0*/  F2FP.SATFINITE.E5M2.F32.PACK_AB_MERGE_C R11, RZ, R0, RZ ;  /* 0x00000000ff0b723e */ /* 0x000fc600048060ff */
[----:B------:R0:W-:Y:S01]  /*e1e0*/  @!P6 STG.E.U8 desc[UR22][R24.64+0xd1], R9 ;  /* 0x0000d1091800e986 */ /* 0x0001e2000c101116 */
[----:B------:R-:W-:-:S03]  /*e1f0*/  ISETP.LT.OR P6, PT, R34, 0xda, !P1 ;  /* 0x000000da2200780c */ /* 0x000fc60004fc1670 */
[----:B------:R-:W-:Y:S01]  /*e200*/  @!P4 STG.E.U8 desc[UR22][R26.64+0xd1], R7 ;  /* 0x0000d1071a00c986 */ /* 0x000fe2000c101116 */
[----:B------:R-:W-:-:S03]  /*e210*/  ISETP.LT.OR P4, PT, R34, 0xda, !P0 ;  /* 0x000000da2200780c */ /* 0x000fc60004781670 */
[----:B------:R-:W-:Y:S01]  /*e220*/  @!P3 STG.E.U8 desc[UR22][R26.64+0xd0], R13 ;  /* 0x0000d00d1a00b986 */ /* 0x000fe2000c101116 */
[----:B0-----:R-:W-:-:S03]  /*e230*/  F2FP.SATFINITE.E5M2.F32.PACK_AB_MERGE_C R9, RZ, R3, RZ ;  /* 0x00000003ff09723e */ /* 0x001fc600048060ff */
[----:B------:R0:W-:Y:S04]  /*e240*/  @!P5 STG.E.U8 desc[UR22][R24.64+0xd8], R5 ;  /* 0x0000d8051800d986 */ /* 0x0001e8000c101116 */
[----:B------:R1:W-:Y:S01]  /*e250*/  @!P6 STG.E.U8 desc[UR22][R24.64+0xd9], R9 ;  /* 0x0000d9091800e986 */ /* 0x0003e2000c101116 */
[----:B------:R-:W-:-:S03]  /*e260*/  FMUL R0, R220, UR24 ;  /* 0x00000018dc007c20 */ /* 0x000fc60008400000 */
[----:B------:R-:W4:Y:S02]  /*e270*/  LDL.LU R220, [R1+0x58] ;  /* 0x0000580001dc7983 */ /* 0x000f240000300800 */
[----:B0-----:R-:W-:Y:S01]  /*e280*/  F2FP.SATFINITE.E5M2.F32.PACK_AB_MERGE_C R5, RZ, R0, RZ ;  /* 0x00000000ff05723e */ /* 0x001fe200048060ff */
[----:B------:R-:W-:Y:S02]  /*e290*/  FMUL R2, R221, UR24 ;  /* 0x00000018dd027c20 */ /* 0x000fe40008400000 */
[----:B------:R-:W4:Y:S03]  /*e2a0*/  LDL.LU R221, [R1+0x5c] ;  /* 0x00005c0001dd7983 */ /* 0x000f260000300800 */
[----:B------:R-:W-:Y:S01]  /*e2b0*/  F2FP.SATFINITE.E5M2.F32.PACK_AB_MERGE_C R7, RZ, R2, RZ ;  /* 0x00000002ff07723e */ /* 0x000fe200048060ff */
[----:B------:R0:W-:Y:S01]  /*e2c0*/  @!P4 STG.E.U8 desc[UR22][R26.64+0xd9], R5 ;  /* 0x0000d9051a00c986 */ /* 0x0001e2000c101116 */
[----:B------:R-:W-:-:S03]  /*e2d0*/  FMUL R3, R223, UR24 ;  /* 0x00000018df037c20 */ /* 0x000fc60008400000 */
[----:B------:R-:W4:Y:S02]  /*e2e0*/  LDL.LU R223, [R1+0x60] ;  /* 0x0000600001df7983 */ /* 0x000f240000300800 */
[----:B-1----:R-:W-:Y:S01]  /*e2f0*/  F2FP.SATFINITE.E5M2.F32.PACK_AB_MERGE_C R9, RZ, R3, RZ ;  /* 0x00000003ff09723e */ /* 0x002fe200048060ff */
[----:B---3--:R-:W-:Y:S02]  /*e300*/  FMUL R4, R222, UR24 ;  /* 0x00000018de047c20 */ /* 0x008fe40008400000 */
[----:B------:R-:W3:Y:S01]  /*e310*/  LDL.LU R222, [R1+0x64] ;  /* 0x0000640001de7983 */ /* 0x000ee20000300800 */
[----:B--2---:R-:W-:-:S03]  /*e320*/  FMUL R0, R224, UR24 ;  /* 0x00000018e0007c20 */ /* 0x004fc60008400000 */
[----:B------:R-:W2:Y:S01]  /*e330*/  LDL.LU R224, [R1+0x68] ;  /* 0x0000680001e07983 */ /* 0x000ea20000300800 */
[----:B----4-:R-:W-:Y:S01]  /*e340*/  FMUL R2, R225, UR24 ;  /* 0x00000018e1027c20 */ /* 0x010fe20008400000 */
[----:B0-----:R-:W-:Y:S02]  /*e350*/  F2FP.SATFINITE.E5M2.F32.PACK_AB_MERGE_C R5, RZ, R0, RZ ;  /* 0x00000000ff05723e */ /* 0x001fe400048060ff */
[----:B------:R-:W4:Y:S01]  /*e360*/  LDL.LU R225, [R1+0x6c] ;  /* 0x00006c0001e17983 */ /* 0x000f220000300800 */
[----:B------:R-:W-:-:S03]  /*e370*/  FMUL R3, R226, UR24 ;  /* 0x00000018e2037c20 */ /* 0x000fc60008400000 */
[----:B------:R-:W4:Y:S01]  /*e380*/  LDL.LU R226, [R1+0x70] ;  /* 0x0000700001e27983 */ /* 0x000f220000300800 */
[----:B------:R-:W-:-:S03]  /*e390*/  FMUL R0, R227, UR24 ;  /* 0x00000018e3007c20 */ /* 0x000fc60008400000 */
[----:B------:R-:W4:Y:S01]  /*e3a0*/  LDL.LU R227, [R1+0x74] ;  /* 0x0000740001e37983 */ /* 0x000f220000300800 */
[C---:B------:R-:W-:Y:S02]  /*e3b0*/  ISETP.LT.OR P3, PT, R34.reuse, 0xd9, !P0 ;  /* 0x000000d92200780c */ /* 0x040fe40004761670 */
[C---:B------:R-:W-:Y:S02]  /*e3c0*/  ISETP.LT.OR P5, PT, R34.reuse, 0xe1, !P1 ;  /* 0x000000e12200780c */ /* 0x040fe40004fa1670 */
[C---:B------:R-:W-:Y:S02]  /*e3d0*/  ISETP.LT.OR P6, PT, R34.reuse, 0xe2, !P1 ;  /* 0x000000e22200780c */ /* 0x040fe40004fc1670 */
[----:B------:R-:W-:-:S07]  /*e3e0*/  ISETP.LT.OR P4, PT, R34, 0xe2, !P0 ;  /* 0x000000e22200780c */ /* 0x000fce0004781670 */
[----:B------:R-:W-:Y:S01]  /*e3f0*/  @!P3 STG.E.U8 desc[UR22][R26.64+0xd8], R11 ;  /* 0x0000d80b1a00b986 */ /* 0x000fe2000c101116 */
[----:B------:R-:W-:-:S03]  /*e400*/  ISETP.LT.OR P3, PT, R34, 0xe1, !P0 ;  /* 0x000000e12200780c */ /* 0x000fc60004761670 */
[----:B------:R0:W-:Y:S01]  /*e410*/  @!P5 STG.E.U8 desc[UR22][R24.64+0xe0], R7 ;  /* 0x0000e0071800d986 */ /* 0x0001e2000c101116 */
[----:B------:R-:W-:-:S03]  /*e420*/  ISETP.LT.OR P5, PT, R34, 0xe9, !P1 ;  /* 0x000000e92200780c */ /* 0x000fc60004fa1670 */
[----:B------:R1:W-:Y:S01]  /*e430*/  @!P6 STG.E.U8 desc[UR22][R24.64+0xe1], R9 ;  /* 0x0000e1091800e986 */ /* 0x0003e2000c101116 */
[----:B------:R-:W-:Y:S02]  /*e440*/  ISETP.LT.OR P6, PT, R34, 0xea, !P1 ;  /* 0x000000ea2200780c */ /* 0x000fe40004fc1670 */
[----:B------:R-:W-:Y:S01]  /*e450*/  F2FP.SATFINITE.E5M2.F32.PACK_AB_MERGE_C R13, RZ, R4, RZ ;  /* 0x00000004ff0d723e */ /* 0x000fe200048060ff */
[----:B------:R1:W-:Y:S01]  /*e460*/  @!P4 STG.E.U8 desc[UR22][R26.64+0xe1], R5 ;  /* 0x0000e1051a00c986 */ /* 0x0003e2000c101116 */
[----:B0-----:R-:W-:-:S03]  /*e470*/  F2FP.SATFINITE.E5M2.F32.PACK_AB_MERGE_C R7, RZ, R2, RZ ;  /* 0x00000002ff07723e */ /* 0x001fc600048060ff */
[----:B------:R-:W-:Y:S01]  /*e480*/  @!P3 STG.E.U8 desc[UR22][R26.64+0xe0], R13 ;  /* 0x0000e00d1a00b986 */ /* 0x000fe2000c101116 */
[----:B-1----:R-:W-:-:S03]  /*e490*/  F2FP.SATFINITE.E5M2.F32.PACK_AB_MERGE_C R9, RZ, R3, RZ ;  /* 0x00000003ff09723e */ /* 0x002fc600048060ff */
[----:B------:R0:W-:Y:S01]  /*e4a0*/  @!P5 STG.E.U8 desc[UR22][R24.64+0xe8], R7 ;  /* 0x0000e8071800d986 */ /* 0x0001e2000c101116 */
[C---:B------:R-:W-:Y:S02]  /*e4b0*/  ISETP.LT.OR P3, PT, R34.reuse, 0xe9, !P0 ;  /* 0x000000e92200780c */ /* 0x040fe40004761670 */
[C---:B------:R-:W-:Y:S01]  /*e4c0*/  ISETP.LT.OR P4, PT, R34.reuse, 0xea, !P0 ;  /* 0x000000ea2200780c */ /* 0x040fe20004781670 */
[----:B------:R1:W-:Y:S01]  /*e4d0*/  @!P6 STG.E.U8 desc[UR22][R24.64+0xe9], R9 ;  /* 0x0000e9091800e986 */ /* 0x0003e2000c101116 */
[----:B------:R-:W-:Y:S01]  /*e4e0*/  ISETP.LT.OR P5, PT, R34, 0xf1, !P1 ;  /* 0x000000f12200780c */ /* 0x000fe20004fa1670 */
[----:B------:R-:W-:Y:S01]  /*e4f0*/  FMUL R2, R218, UR24 ;  /* 0x00000018da027c20 */ /* 0x000fe20008400000 */
[----:B------:R-:W-:Y:S02]  /*e500*/  ISETP.LT.OR P6, PT, R34, 0xf2, !P1 ;  /* 0x000000f22200780c */ /* 0x000fe40004fc1670 */
[----:B------:R-:W-:Y:S02]  /*e510*/  F2FP.SATFINITE.E5M2.F32.PACK_AB_MERGE_C R11, RZ, R0, RZ ;  /* 0x00000000ff0b723e */ /* 0x000fe400048060ff */
[----:B------:R-:W-:-:S03]  /*e520*/  F2FP.SATFINITE.E5M2.F32.PACK_AB_MERGE_C R5, RZ, R2, RZ ;  /* 0x00000002ff05723e */ /* 0x000fc600048060ff */
[----:B------:R-:W-:Y:S01]  /*e530*/  @!P3 STG.E.U8 desc[UR22][R26.64+0xe8], R11 ;  /* 0x0000e80b1a00b986 */ /* 0x000fe2000c101116 */
[----:B------:R-:W-:-:S03]  /*e540*/  ISETP.LT.OR P3, PT, R34, 0xf1, !P0 ;  /* 0x000000f12200780c */ /* 0x000fc60004761670 */
[----:B------:R-:W-:Y:S01]  /*e550*/  @!P4 STG.E.U8 desc[UR22][R26.64+0xe9], R5 ;  /* 0x0000e9051a00c986 */ /* 0x000fe2000c101116 */
[C---:B------:R-:W-:Y:S02]  /*e560*/  ISETP.LT.OR P4, PT, R34.reuse, 0xf9, !P1 ;  /* 0x000000f92200780c */ /* 0x040fe40004f81670 */
[----:B------:R-:W-:Y:S01]  /*e570*/  ISETP.LT.OR P1, PT, R34, 0xfa, !P1 ;  /* 0x000000fa2200780c */ /* 0x000fe20004f21670 */
[----:B------:R-:W-:-:S05]  /*e580*/  FMUL R0, R220, UR24 ;  /* 0x00000018dc007c20 */ /* 0x000fca0008400000 */
[----:B0-----:R-:W-:-:S05]  /*e590*/  F2FP.SATFINITE.E5M2.F32.PACK_AB_MERGE_C R7, RZ, R0, RZ ;  /* 0x00000000ff07723e */ /* 0x001fca00048060ff */
[----:B------:R0:W-:Y:S01]  /*e5a0*/  @!P5 STG.E.U8 desc[UR22][R24.64+0xf0], R7 ;  /* 0x0000f0071800d986 */ /* 0x0001e2000c101116 */
[----:B------:R-:W-:-:S05]  /*e5b0*/  FMUL R3, R221, UR24 ;  /* 0x00000018dd037c20 */ /* 0x000fca0008400000 */
[----:B-1----:R-:W-:Y:S02]  /*e5c0*/  F2FP.SATFINITE.E5M2.F32.PACK_AB_MERGE_C R9, RZ, R3, RZ ;  /* 0x00000003ff09723e */ /* 0x002fe400048060ff */
[----:B------:R-:W-:-:S03]  /*e5d0*/  ISETP.LT.OR P5, PT, R34, 0xf2, !P0 ;  /* 0x000000f22200780c */ /* 0x000fc600047a1670 */
[----:B------:R1:W-:Y:S01]  /*e5e0*/  @!P6 STG.E.U8 desc[UR22][R24.64+0xf1], R9 ;  /* 0x0000f1091800e986 */ /* 0x0003e2000c101116 */
[C---:B------:R-:W-:Y:S02]  /*e5f0*/  ISETP.LT.OR P6, PT, R34.reuse, 0xf9, !P0 ;  /* 0x000000f92200780c */ /* 0x040fe400047c1670 */
[----:B------:R-:W-:Y:S01]  /*e600*/  ISETP.LT.OR P0, PT, R34, 0xfa, !P0 ;  /* 0x000000fa2200780c */ /* 0x000fe20004701670 */
[----:B------:R-:W-:-:S05]  /*e610*/  FMUL R0, R223, UR24 ;  /* 0x00000018df007c20 */ /* 0x000fca0008400000 */
[----:B------:R-:W-:-:S05]  /*e620*/  F2FP.SATFINITE.E5M2.F32.PACK_AB_MERGE_C R13, RZ, R0, RZ ;  /* 0x00000000ff0d723e */ /* 0x000fca00048060ff */
[----:B------:R0:W-:Y:S01]  /*e630*/  @!P3 STG.E.U8 desc[UR22][R26.64+0xf0], R13 ;  /* 0x0000f00d1a00b986 */ /* 0x0001e2000c101116 */
[----:B---3--:R-:W-:Y:S01]  /*e640*/  FMUL R0, R222, UR24 ;  /* 0x00000018de007c20 */ /* 0x008fe20008400000 */
[----:B--2---:R-:W-:Y:S01]  /*e650*/  FMUL R2, R224, UR24 ;  /* 0x00000018e0027c20 */ /* 0x004fe20008400000 */
[----:B----4-:R-:W-:-:S03]  /*e660*/  FMUL R3, R225, UR24 ;  /* 0x00000018e1037c20 */ /* 0x010fc60008400000 */
[----:B0-----:R-:W-:Y:S01]  /*e670*/  F2FP.SATFINITE.E5M2.F32.PACK_AB_MERGE_C R7, RZ, R0, RZ ;  /* 0x00000000ff07723e */ /* 0x001fe200048060ff */
[----:B------:R-:W-:Y:S01]  /*e680*/  FMUL R4, R226, UR24 ;  /* 0x00000018e2047c20 */ /* 0x000fe20008400000 */
[----:B------:R-:W-:Y:S01]  /*e690*/  FMUL R5, R227, UR24 ;  /* 0x00000018e3057c20 */ /* 0x000fe20008400000 */
[----:B-1----:R-:W-:Y:S02]  /*e6a0*/  F2FP.SATFINITE.E5M2.F32.PACK_AB_MERGE_C R9, RZ, R2, RZ ;  /* 0x00000002ff09723e */ /* 0x002fe400048060ff */
[----:B------:R-:W-:Y:S02]  /*e6b0*/  F2FP.SATFINITE.E5M2.F32.PACK_AB_MERGE_C R3, RZ, R3, RZ ;  /* 0x00000003ff03723e */ /* 0x000fe400048060ff */
[----:B------:R-:W-:Y:S02]  /*e6c0*/  F2FP.SATFINITE.E5M2.F32.PACK_AB_MERGE_C R11, RZ, R4, RZ ;  /* 0x00000004ff0b723e */ /* 0x000fe400048060ff */
[----:B------:R-:W-:Y:S01]  /*e6d0*/  F2FP.SATFINITE.E5M2.F32.PACK_AB_MERGE_C R5, RZ, R5, RZ ;  /* 0x00000005ff05723e */ /* 0x000fe200048060ff */
[----:B------:R0:W-:Y:S04]  /*e6e0*/  @!P5 STG.E.U8 desc[UR22][R26.64+0xf1], R7 ;  /* 0x0000f1071a00d986 */ /* 0x0001e8000c101116 */
[----:B------:R0:W-:Y:S04]  /*e6f0*/  @!P4 STG.E.U8 desc[UR22][R24.64+0xf8], R9 ;  /* 0x0000f8091800c986 */ /* 0x0001e8000c101116 */
[----:B------:R0:W-:Y:S04]  /*e700*/  @!P1 STG.E.U8 desc[UR22][R24.64+0xf9], R3 ;  /* 0x0000f90318009986 */ /* 0x0001e8000c101116 */
[----:B------:R0:W-:Y:S04]  /*e710*/  @!P6 STG.E.U8 desc[UR22][R26.64+0xf8], R11 ;  /* 0x0000f80b1a00e986 */ /* 0x0001e8000c101116 */
[----:B------:R0:W-:Y:S02]  /*e720*/  @!P0 STG.E.U8 desc[UR22][R26.64+0xf9], R5 ;  /* 0x0000f9051a008986 */ /* 0x0001e4000c101116 */
.L_x_294:
[----:B------:R-:W-:Y:S05]  /*e730*/  BSYNC B0 ;  /* 0x0000000000007941 */ /* 0x000fea0003800000 */
.L_x_36:
[----:B------:R-:W2:Y:S01]  /*e740*/  LDL.LU R22, [R1+0x7c] ;  /* 0x00007c0001167983 */ /* 0x000ea20000300800 */
[----:B0-----:R-:W-:Y:S01]  /*e750*/  IMAD.U32 R3, RZ, RZ, UR18 ;  /* 0x00000012ff037e24 */ /* 0x001fe2000f8e00ff */
[----:B------:R-:W-:Y:S02]  /*e760*/  ULDC.64 UR6, c[0x0][0x650] ;  /* 0x0001940000067ab9 */ /* 0x000fe40000000a00 */
[----:B------:R-:W3:Y:S01]  /*e770*/  LDL.LU R19, [R1+0x80] ;  /* 0x0000800001137983 */ /* 0x000ee20000300800 */
[----:B-----5:R-:W-:Y:S01]  /*e780*/  IMAD.U32 R0, RZ, RZ, UR20 ;  /* 0x00000014ff007e24 */ /* 0x020fe2000f8e00ff */
[----:B------:R0:W-:Y:S01]  /*e790*/  SYNCS.ARRIVE.TRANS64.A1T0 RZ, [R3+UR28], RZ ;  /* 0x000000ff03ff79a7 */ /* 0x0001e2000810001c */
[----:B------:R-:W-:Y:S02]  /*e7a0*/  IMAD.U32 R2, RZ, RZ, UR20 ;  /* 0x00000014ff027e24 */ /* 0x000fe4000f8e00ff */
[----:B------:R-:W-:Y:S02]  /*e7b0*/  IMAD.MOV.U32 R4, RZ, RZ, -0x1 ;  /* 0xffffffffff047424 */ /* 0x000fe400078e00ff */
[----:B0-----:R-:W-:Y:S01]  /*e7c0*/  IMAD.U32 R3, RZ, RZ, UR15 ;  /* 0x0000000fff037e24 */ /* 0x001fe2000f8e00ff */
[----:B---3--:R-:W-:-:S02]  /*e7d0*/  LEA R19, P0, R0, R19, 0x1 ;  /* 0x0000001300137211 */ /* 0x008fc400078008ff */
[----:B------:R-:W-:Y:S02]  /*e7e0*/  PRMT R0, RZ, 0x7610, R0 ;  /* 0x00007610ff007816 */ /* 0x000fe40000000000 */
[----:B--2---:R-:W-:Y:S01]  /*e7f0*/  LEA.HI.X R22, R2, R22, R3, 0x1, P0 ;  /* 0x0000001602167211 */ /* 0x004fe200000f0c03 */
[----:B------:R-:W-:Y:S01]  /*e800*/  IMAD.MOV.U32 R2, RZ, RZ, -0x1 ;  /* 0xffffffffff027424 */ /* 0x000fe200078e00ff */
[----:B------:R0:W-:Y:S01]  /*e810*/  STL [R1+0x80], R19 ;  /* 0x0000801301007387 */ /* 0x0001e20000100800 */
[----:B------:R-:W-:Y:S01]  /*e820*/  IMAD.MOV.U32 R3, RZ, RZ, -0x1 ;  /* 0xffffffffff037424 */ /* 0x000fe200078e00ff */
[----:B------:R-:W-:Y:S02]  /*e830*/  ISETP.GE.U32.AND P0, PT, R19, UR6, PT ;  /* 0x0000000613007c0c */ /* 0x000fe4000bf06070 */
[----:B------:R0:W-:Y:S02]  /*e840*/  STL [R1+0x7c], R22 ;  /* 0x00007c1601007387 */ /* 0x0001e40000100800 */
[----:B------:R-:W-:-:S02]  /*e850*/  ISETP.GE.U32.AND.EX P0, PT, R22, UR7, PT, P0 ;  /* 0x0000000716007c0c */ /* 0x000fc4000bf06100 */
[----:B------:R0:W-:Y:S04]  /*e860*/  STL [R1+0x84], R4 ;  /* 0x0000840401007387 */ /* 0x0001e80000100800 */
[----:B------:R0:W-:Y:S04]  /*e870*/  STL [R1+0x78], R2 ;  /* 0x0000780201007387 */ /* 0x0001e80000100800 */
[----:B------:R0:W-:Y:S03]  /*e880*/  STL [R1+0x88], R3 ;  /* 0x0000880301007387 */ /* 0x0001e60000100800 */
[----:B------:R-:W-:Y:S05]  /*e890*/  @P0 BRA `(.L_x_295) ;  /* 0x0000000400740947 */ /* 0x000fea0003800000 */
[----:B------:R-:W2:Y:S01]  /*e8a0*/  S2R R14, SR_CTAID.X ;  /* 0x00000000000e7919 */ /* 0x000ea20000002500 */
[----:B------:R-:W3:Y:S01]  /*e8b0*/  LDC.64 R8, c[0x0][0x628] ;  /* 0x00018a00ff087b82 */ /* 0x000ee20000000a00 */
[----:B------:R-:W-:Y:S01]  /*e8c0*/  ULDC UR6, c[0x0][0x150] ;  /* 0x0000540000067ab9 */ /* 0x000fe20000000800 */
[----:B------:R-:W-:Y:S01]  /*e8d0*/  IMAD.MOV.U32 R6, RZ, RZ, R19 ;  /* 0x000000ffff067224 */ /* 0x000fe200078e0013 */
[----:B------:R-:W0:Y:S01]  /*e8e0*/  S2R R16, SR_CTAID.Y ;  /* 0x0000000000107919 */ /* 0x000e220000002600 */
[----:B------:R-:W-:-:S04]  /*e8f0*/  IMAD.MOV.U32 R7, RZ, RZ, R22 ;  /* 0x000000ffff077224 */ /* 0x000fc800078e0016 */
[----:B------:R-:W0:Y:S08]  /*e900*/  LDC R17, c[0x0][0x144] ;  /* 0x00005100ff117b82 */ /* 0x000e300000000800 */
[----:B------:R-:W0:Y:S08]  /*e910*/  LDC R10, c[0x0][0x630] ;  /* 0x00018c00ff0a7b82 */ /* 0x000e300000000800 */
[----:B------:R-:W0:Y:S01]  /*e920*/  LDC.64 R12, c[0x0][0x620] ;  /* 0x00018800ff0c7b82 */ /* 0x000e220000000a00 */
[----:B---3--:R-:W-:-:S04]  /*e930*/  ISETP.NE.U32.AND P0, PT, R8, RZ, PT ;  /* 0x000000ff0800720c */ /* 0x008fc80003f05070 */
[----:B------:R-:W-:Y:S02]  /*e940*/  ISETP.NE.AND.EX P0, PT, R9, RZ, PT, P0 ;  /* 0x000000ff0900720c */ /* 0x000fe40003f05300 */
[----:B--2---:R-:W-:-:S05]  /*e950*/  I2FP.F32.U32 R0, R14 ;  /* 0x0000000e00007245 */ /* 0x004fca0000201000 */
[----:B------:R-:W-:-:S04]  /*e960*/  FMUL R0, R0, UR6 ;  /* 0x0000000600007c20 */ /* 0x000fc80008400000 */
[----:B------:R2:W3:Y:S02]  /*e970*/  F2I.U32.TRUNC.NTZ R15, R0 ;  /* 0x00000000000f7305 */ /* 0x0004e4000020f000 */
[----:B------:R-:W-:Y:S05]  /*e980*/  @!P0 BRA `(.L_x_296) ;  /* 0x0000000000288947 */ /* 0x000fea0003800000 */
[----:B--2---:R-:W2:Y:S02]  /*e990*/  LDC R0, c[0x0][0x634] ;  /* 0x00018d00ff007b82 */ /* 0x004ea40000000800 */
[----:B--2---:R-:W-:-:S05]  /*e9a0*/  IADD3 R7, P0, R19, R0, RZ ;  /* 0x0000000013077210 */ /* 0x004fca0007f1e0ff */
[----:B------:R-:W-:-:S04]  /*e9b0*/  IMAD.X R11, RZ, RZ, R22, P0 ;  /* 0x000000ffff0b7224 */ /* 0x000fc800000e0616 */
[----:B0-----:R-:W-:-:S04]  /*e9c0*/  IMAD.WIDE.U32 R2, R11, R8, RZ ;  /* 0x000000080b027225 */ /* 0x001fc800078e00ff */
[----:B------:R-:W-:-:S04]  /*e9d0*/  IMAD.WIDE.U32 R4, P0, R7, R9, R2 ;  /* 0x0000000907047225 */ /* 0x000fc80007800002 */
[----:B------:R-:W-:-:S04]  /*e9e0*/  IMAD.WIDE.U32 R2, R7, R8, RZ ;  /* 0x0000000807027225 */ /* 0x000fc800078e00ff */
[----:B------:R-:W-:Y:S01]  /*e9f0*/  IMAD.X R7, RZ, RZ, RZ, P0 ;  /* 0x000000ffff077224 */ /* 0x000fe200000e06ff */
[----:B------:R-:W-:Y:S01]  /*ea00*/  IADD3 RZ, P0, R3, R4, RZ ;  /* 0x0000000403ff7210 */ /* 0x000fe20007f1e0ff */
[----:B------:R-:W-:-:S04]  /*ea10*/  IMAD.MOV.U32 R6, RZ, RZ, R5 ;  /* 0x000000ffff067224 */ /* 0x000fc800078e0005 */
[----:B------:R-:W-:-:S08]  /*ea20*/  IMAD.WIDE.U32.X R6, R11, R9, R6, P0 ;  /* 0x000000090b067225 */ /* 0x000fd000000e0406 */
.L_x_296:
[-CC-:B0-----:R-:W-:Y:S01]  /*ea30*/  SHF.R.U64 R11, R6, R10.reuse, R7.reuse ;  /* 0x0000000a060b7219 */ /* 0x181fe20000001207 */
[----:B------:R-:W0:Y:S01]  /*ea40*/  LDC.64 R20, c[0x0][0x640] ;  /* 0x00019000ff147b82 */ /* 0x000e220000000a00 */
[----:B--2---:R-:W-:Y:S01]  /*ea50*/  SHF.R.U32.HI R0, RZ, R10, R7 ;  /* 0x0000000aff007219 */ /* 0x004fe20000011607 */
[----:B------:R-:W-:Y:S01]  /*ea60*/  IMAD.MOV.U32 R2, RZ, RZ, R19 ;  /* 0x000000ffff027224 */ /* 0x000fe200078e0013 */
[----:B------:R-:W-:Y:S01]  /*ea70*/  IADD3 R5, P0, RZ, -R11, RZ ;  /* 0x8000000bff057210 */ /* 0x000fe20007f1e0ff */
[----:B---3--:R-:W-:Y:S01]  /*ea80*/  IMAD.MOV R15, RZ, RZ, -R15 ;  /* 0x000000ffff0f7224 */ /* 0x008fe200078e0a0f */
[----:B------:R-:W-:Y:S01]  /*ea90*/  ULDC UR6, c[0x0][0x154] ;  /* 0x0000550000067ab9 */ /* 0x000fe20000000800 */
[----:B------:R-:W-:Y:S02]  /*eaa0*/  IMAD.MOV.U32 R7, RZ, RZ, 0x1 ;  /* 0x00000001ff077424 */ /* 0x000fe400078e00ff */
[----:B------:R-:W2:Y:S01]  /*eab0*/  LDC R4, c[0x0][0x618] ;  /* 0x00018600ff047b82 */ /* 0x000ea20000000800 */
[----:B------:R-:W-:-:S02]  /*eac0*/  IMAD.X R3, RZ, RZ, ~R0, P0 ;  /* 0x000000ffff037224 */ /* 0x000fc400000e0e00 */
[----:B------:R-:W-:Y:S02]  /*ead0*/  IMAD R17, R17, R15, R14 ;  /* 0x0000000f11117224 */ /* 0x000fe400078e020e */
[-C--:B------:R-:W-:Y:S02]  /*eae0*/  IMAD R0, R3, R12.reuse, RZ ;  /* 0x0000000c03007224 */ /* 0x080fe400078e02ff */
[----:B------:R-:W-:Y:S01]  /*eaf0*/  IMAD.MOV.U32 R3, RZ, RZ, R22 ;  /* 0x000000ffff037224 */ /* 0x000fe200078e0016 */
[----:B------:R-:W3:Y:S01]  /*eb00*/  LDC R6, c[0x0][0x608] ;  /* 0x00018200ff067b82 */ /* 0x000ee20000000800 */
[----:B------:R-:W-:-:S04]  /*eb10*/  IMAD.WIDE.U32 R2, R5, R12, R2 ;  /* 0x0000000c05027225 */ /* 0x000fc800078e0002 */
[----:B------:R-:W-:-:S03]  /*eb20*/  IMAD R5, R5, R13, R0 ;  /* 0x0000000d05057224 */ /* 0x000fc600078e0200 */
[----:B------:R-:W5:Y:S01]  /*eb30*/  LDC R18, c[0x0][0x658] ;  /* 0x00019600ff127b82 */ /* 0x000f620000000800 */
[----:B------:R-:W-:Y:S01]  /*eb40*/  I2FP.F32.U32 R0, R16 ;  /* 0x0000001000007245 */ /* 0x000fe20000201000 */
[----:B------:R-:W-:Y:S01]  /*eb50*/  IMAD.IADD R3, R3, 0x1, R5 ;  /* 0x0000000103037824 */ /* 0x000fe200078e0205 */
[----:B0-----:R-:W-:Y:S01]  /*eb60*/  ISETP.NE.U32.AND P0, PT, R20, RZ, PT ;  /* 0x000000ff1400720c */ /* 0x001fe20003f05070 */
[----:B------:R-:W-:Y:S02]  /*eb70*/  IMAD.MOV.U32 R5, RZ, RZ, -0x1 ;  /* 0xffffffffff057424 */ /* 0x000fe400078e00ff */
[----:B------:R-:W-:Y:S02]  /*eb80*/  FMUL R0, R0, UR6 ;  /* 0x0000000600007c20 */ /* 0x000fe40008400000 */
[----:B------:R-:W0:Y:S01]  /*eb90*/  LDC R15, c[0x0][0x148] ;  /* 0x00005200ff0f7b82 */ /* 0x000e220000000800 */
[----:B--2---:R-:W-:Y:S01]  /*eba0*/  SHF.R.U64 R10, R2, R4, R3 ;  /* 0x00000004020a7219 */ /* 0x004fe20000001203 */
[----:B------:R2:W0:Y:S01]  /*ebb0*/  F2I.U32.TRUNC.NTZ R13, R0 ;  /* 0x00000000000d7305 */ /* 0x000422000020f000 */
[----:B------:R-:W-:-:S02]  /*ebc0*/  ISETP.NE.AND.EX P0, PT, R21, RZ, PT, P0 ;  /* 0x000000ff1500720c */ /* 0x000fc40003f05300 */
[----:B------:R-:W-:-:S03]  /*ebd0*/  SHF.R.U32.HI R3, RZ, R4, R3 ;  /* 0x00000004ff037219 */ /* 0x000fc60000011603 */
[----:B------:R-:W0:Y:S01]  /*ebe0*/  LDC R14, c[0x0][0x600] ;  /* 0x00018000ff0e7b82 */ /* 0x000e220000000800 */
[-CC-:B---3--:R-:W-:Y:S02]  /*ebf0*/  SHF.R.U64 R8, R10, R6.reuse, R3.reuse ;  /* 0x000000060a087219 */ /* 0x188fe40000001203 */
[----:B------:R-:W-:-:S05]  /*ec00*/  SHF.R.U32.HI R3, RZ, R6, R3 ;  /* 0x00000006ff037219 */ /* 0x000fca0000011603 */
[----:B------:R-:W3:Y:S01]  /*ec10*/  LDC R22, c[0x0][0x648] ;  /* 0x00019200ff167b82 */ /* 0x000ee20000000800 */
[-CC-:B-----5:R-:W-:Y:S02]  /*ec20*/  SHF.R.U64 R12, R8, R18.reuse, R3.reuse ;  /* 0x00000012080c7219 */ /* 0x1a0fe40000001203 */
[-C--:B------:R-:W-:Y:S02]  /*ec30*/  SHF.L.U32 R5, R5, R18.reuse, RZ ;  /* 0x0000001205057219 */ /* 0x080fe400000006ff */
[-C--:B------:R-:W-:Y:S01]  /*ec40*/  SHF.R.U32.HI R3, RZ, R18.reuse, R3 ;  /* 0x00000012ff037219 */ /* 0x080fe20000011603 */
[----:B------:R-:W-:Y:S01]  /*ec50*/  IMAD.MOV.U32 R2, RZ, RZ, R12 ;  /* 0x000000ffff027224 */ /* 0x000fe200078e000c */
[----:B------:R-:W-:Y:S01]  /*ec60*/  SHF.L.U32 R18, R7, R18, RZ ;  /* 0x0000001207127219 */ /* 0x000fe200000006ff */
[----:B------:R-:W0:Y:S01]  /*ec70*/  LDC R23, c[0x0][0x638] ;  /* 0x00018e00ff177b82 */ /* 0x000e220000000800 */
[----:B------:R-:W-:-:S07]  /*ec80*/  LOP3.LUT R19, RZ, R5, RZ, 0x33, !PT ;  /* 0x00000005ff137212 */ /* 0x000fce00078e33ff */
[----:B------:R-:W0:Y:S01]  /*ec90*/  LDC R24, c[0x0][0x610] ;  /* 0x00018400ff187b82 */ /* 0x000e220000000800 */
[----:B--2---:R-:W-:Y:S05]  /*eca0*/  @!P0 BRA `(.L_x_297) ;  /* 0x0000000000288947 */ /* 0x004fea0003800000 */
        /* <DEDUP_REMOVED lines=10> */
.L_x_297:
[----:B---3--:R-:W-:Y:S01]  /*ed50*/  SHF.R.U64 R0, R2, R22, R3 ;  /* 0x0000001602007219 */ /* 0x008fe20000001203 */
[----:B0-----:R-:W-:Y:S01]  /*ed60*/  VIADD R7, R14, 0xffffffff ;  /* 0xffffffff0e077836 */ /* 0x001fe20000000000 */
[----:B------:R-:W-:Y:S01]  /*ed70*/  LOP3.LUT R5, R8, R19, RZ, 0xc0, !PT ;  /* 0x0000001308057212 */ /* 0x000fe200078ec0ff */
[----:B------:R-:W-:Y:S02]  /*ed80*/  IMAD.MOV R13, RZ, RZ, -R13 ;  /* 0x000000ffff0d7224 */ /* 0x000fe400078e0a0d */
[----:B------:R-:W-:Y:S02]  /*ed90*/  IMAD.MOV R3, RZ, RZ, -R0 ;  /* 0x000000ffff037224 */ /* 0x000fe400078e0a00 */
[----:B------:R-:W-:Y:S01]  /*eda0*/  IMAD R2, R18, R0, R5 ;  /* 0x0000000012027224 */ /* 0x000fe200078e0205 */
[----:B------:R-:W-:Y:S01]  /*edb0*/  LOP3.LUT R5, R10, R7, RZ, 0xc0, !PT ;  /* 0x000000070a057212 */ /* 0x000fe200078ec0ff */
[----:B------:R-:W-:Y:S02]  /*edc0*/  @P2 IMAD R17, R15, R13, R16 ;  /* 0x0000000d0f112224 */ /* 0x000fe400078e0210 */
[----:B------:R-:W-:-:S02]  /*edd0*/  IMAD R0, R3, R23, R12 ;  /* 0x0000001703007224 */ /* 0x000fc400078e020c */
[----:B------:R-:W-:Y:S02]  /*ede0*/  IMAD.MOV.U32 R4, RZ, RZ, 0x1 ;  /* 0x00000001ff047424 */ /* 0x000fe400078e00ff */
[----:B------:R-:W-:Y:S02]  /*edf0*/  IMAD R2, R2, R24, R17 ;  /* 0x0000001802027224 */ /* 0x000fe400078e0211 */
[----:B------:R-:W-:Y:S01]  /*ee00*/  IMAD R3, R0, R14, R5 ;  /* 0x0000000e00037224 */ /* 0x000fe200078e0205 */
[----:B------:R-:W-:-:S04]  /*ee10*/  PRMT R0, R4, 0x7610, R0 ;  /* 0x0000761004007816 */ /* 0x000fc80000000000 */
[----:B------:R-:W-:Y:S02]  /*ee20*/  SEL R4, R3, R2, !P2 ;  /* 0x0000000203047207 */ /* 0x000fe40005000000 */
[----:B------:R-:W-:-:S03]  /*ee30*/  SEL R2, R2, R3, !P2 ;  /* 0x0000000302027207 */ /* 0x000fc60005000000 */
[----:B------:R2:W-:Y:S04]  /*ee40*/  STL [R1+0x88], R4 ;  /* 0x0000880401007387 */ /* 0x0005e80000100800 */
[----:B------:R2:W-:Y:S04]  /*ee50*/  STL [R1+0x78], R11 ;  /* 0x0000780b01007387 */ /* 0x0005e80000100800 */
[----:B------:R2:W-:Y:S02]  /*ee60*/  STL [R1+0x84], R2 ;  /* 0x0000840201007387 */ /* 0x0005e40000100800 */
.L_x_295:
[----:B------:R-:W-:Y:S01]  /*ee70*/  LOP3.LUT P0, RZ, R0, 0xff, RZ, 0xc0, !PT ;  /* 0x000000ff00ff7812 */ /* 0x000fe2000780c0ff */
[----:B------:R-:W-:-:S12]  /*ee80*/  ULOP3.LUT UR29, UR29, 0x1, URZ, 0x3c, !UPT ;  /* 0x000000011d1d7892 */ /* 0x000fd8000f8e3c3f */
[----:B------:R-:W-:Y:S05]  /*ee90*/  @P0 BRA `(.L_x_298) ;  /* 0xffffff2400e80947 */ /* 0x000fea000383ffff */
[----:B------:R-:W-:Y:S05]  /*eea0*/  EXIT ;  /* 0x000000000000794d */ /* 0x000fea0003800000 */
.L_x_14:
[----:B------:R-:W-:-:S08]  /*eeb0*/  ISETP.NE.AND P0, PT, RZ, UR6, PT ;  /* 0x00000006ff007c0c */ /* 0x000fd0000bf05270 */
[----:B0123--:R-:W0:-:S00]  /*eec0*/  USETMAXREG.DEALLOC.CTAPOOL 0x28 ;  /* 0x00000028000079c8 */ /* 0x00fe0000080e0500 */
[----:B------:R-:W-:Y:S05]  /*eed0*/  @P0 EXIT ;  /* 0x000000000000094d */ /* 0x000fea0003800000 */
[----:B0-----:R-:W-:Y:S01]  /*eee0*/  LOP3.LUT P0, RZ, R0, 0xff, RZ, 0xc0, !PT ;  /* 0x000000ff00ff7812 */ /* 0x001fe2000780c0ff */
[----:B------:R-:W-:Y:S02]  /*eef0*/  IMAD.MOV.U32 R0, RZ, RZ, 0x1 ;  /* 0x00000001ff007424 */ /* 0x000fe400078e00ff */
[----:B------:R-:W-:-:S10]  /*ef00*/  IMAD.MOV.U32 R8, RZ, RZ, RZ ;  /* 0x000000ffff087224 */ /* 0x000fd400078e00ff */
[----:B------:R-:W-:Y:S05]  /*ef10*/  @!P0 BRA `(.L_x_299) ;  /* 0x0000000c00408947 */ /* 0x000fea0003800000 */
[----:B------:R-:W-:Y:S01]  /*ef20*/  LOP3.LUT P0, RZ, R2, 0x1f, RZ, 0xc0, !PT ;  /* 0x0000001f02ff7812 */ /* 0x000fe2000780c0ff */
[----:B------:R-:W-:Y:S01]  /*ef30*/  ULDC UR5, c[0x0][0x658] ;  /* 0x0001960000057ab9 */ /* 0x000fe20000000800 */
[----:B------:R-:W-:Y:S01]  /*ef40*/  UMOV UR6, 0xffffffff ;  /* 0xffffffff00067882 */ /* 0x000fe20000000000 */
[----:B------:R-:W-:Y:S01]  /*ef50*/  BSSY B0, `(.L_x_299) ;  /* 0x00000cc000007945 */ /* 0x000fe20003800000 */
[----:B------:R-:W-:Y:S01]  /*ef60*/  USHF.L.U32 UR6, UR6, UR5, URZ ;  /* 0x0000000506067299 */ /* 0x000fe2000800063f */
[C---:B------:R-:W-:Y:S01]  /*ef70*/  ISETP.NE.AND P3, PT, R3.reuse, RZ, PT ;  /* 0x000000ff0300720c */ /* 0x040fe20003f65270 */
[----:B------:R-:W-:Y:S01]  /*ef80*/  IMAD.MOV.U32 R9, RZ, RZ, 0x1 ;  /* 0x00000001ff097424 */ /* 0x000fe200078e00ff */
[----:B------:R-:W-:Y:S01]  /*ef90*/  ISETP.NE.OR P0, PT, R3, RZ, !P0 ;  /* 0x000000ff0300720c */ /* 0x000fe20004705670 */
[----:B------:R-:W-:Y:S01]  /*efa0*/  IMAD.MOV.U32 R0, RZ, RZ, 0x1 ;  /* 0x00000001ff007424 */ /* 0x000fe200078e00ff */
[----:B------:R-:W-:Y:S01]  /*efb0*/  ULDC UR4, c[0x0][0x600] ;  /* 0x0001800000047ab9 */ /* 0x000fe20000000800 */
[----:B------:R-:W-:Y:S01]  /*efc0*/  IMAD.MOV.U32 R8, RZ, RZ, RZ ;  /* 0x000000ffff087224 */ /* 0x000fe200078e00ff */
[----:B------:R-:W-:Y:S01]  /*efd0*/  UMOV UR7, 0x1 ;  /* 0x0000000100077882 */ /* 0x000fe20000000000 */
[----:B------:R-:W-:-:S02]  /*efe0*/  UIADD3 UR26, UR14, 0x1, URZ ;  /* 0x000000010e1a7890 */ /* 0x000fc4000fffe03f */
[----:B------:R-:W-:Y:S02]  /*eff0*/  ULOP3.LUT UR27, UR13, 0x2, URZ, 0xfc, !UPT ;  /* 0x000000020d1b7892 */ /* 0x000fe4000f8efc3f */
[----:B------:R-:W-:Y:S02]  /*f000*/  UIADD3 UR18, UR4, -0x1, URZ ;  /* 0xffffffff04127890 */ /* 0x000fe4000fffe03f */
[----:B------:R-:W-:Y:S02]  /*f010*/  USHF.L.U32 UR22, UR7, UR5, URZ ;  /* 0x0000000507167299 */ /* 0x000fe4000800063f */
[----:B------:R-:W-:Y:S01]  /*f020*/  ULOP3.LUT UR19, URZ, UR6, URZ, 0x33, !UPT ;  /* 0x000000063f137292 */ /* 0x000fe2000f8e333f */
[----:B------:R-:W-:-:S11]  /*f030*/  ULDC.64 UR24, c[0x0][0x198] ;  /* 0x0000660000187ab9 */ /* 0x000fd60000000a00 */
.L_x_311:
[----:B------:R-:W-:-:S03]  /*f040*/  UMOV UR4, 0xffffffff ;  /* 0xffffffff00047882 */ /* 0x000fc60000000000 */
[----:B01----:R-:W-:Y:S05]  /*f050*/  BRA.DIV UR4, `(.L_x_300) ;  /* 0x0000001604187947 */ /* 0x003fea000b800000 */
[----:B------:R-:W-:-:S13]  /*f060*/  ELECT P1, URZ, PT ;  /* 0x00000000003f782f */ /* 0x000fda0003820000 */
.L_x_331:
[----:B------:R-:W0:Y:S01]  /*f070*/  LDC R2, c[0x0][0x28c] ;  /* 0x0000a300ff027b82 */ /* 0x000e220000000800 */
[----:B------:R-:W-:Y:S01]  /*f080*/  BSSY B1, `(.L_x_301) ;  /* 0x000003b000017945 */ /* 0x000fe20003800000 */
[----:B0-----:R-:W-:-:S13]  /*f090*/  ISETP.LT.OR P1, PT, R2, 0x1, !P1 ;  /* 0x000000010200780c */ /* 0x001fda0004f21670 */
[----:B------:R-:W-:Y:S05]  /*f0a0*/  @P1 BRA `(.L_x_302) ;  /* 0x0000000000e01947 */ /* 0x000fea0003800000 */
[----:B------:R-:W2:Y:S04]  /*f0b0*/  LDL.LU R4, [R1+0x88] ;  /* 0x0000880001047983 */ /* 0x000ea80000300800 */
[----:B------:R-:W3:Y:S01]  /*f0c0*/  LDL.LU R3, [R1+0x84] ;  /* 0x0000840001037983 */ /* 0x000ee20000300800 */
[----:B------:R-:W-:Y:S02]  /*f0d0*/  IMAD.MOV.U32 R12, RZ, RZ, RZ ;  /* 0x000000ffff0c7224 */ /* 0x000fe400078e00ff */
[----:B------:R-:W-:Y:S02]  /*f0e0*/  IMAD.U32 R13, RZ, RZ, UR26 ;  /* 0x0000001aff0d7e24 */ /* 0x000fe4000f8e00ff */
[----:B------:R-:W-:Y:S02]  /*f0f0*/  IMAD.MOV.U32 R2, RZ, RZ, R0 ;  /* 0x000000ffff027224 */ /* 0x000fe400078e0000 */
[----:B--2---:R-:W-:-:S02]  /*f100*/  IMAD.SHL.U32 R6, R4, 0x100, RZ ;  /* 0x0000010004067824 */ /* 0x004fc400078e00ff */
[----:B---3--:R-:W-:Y:S02]  /*f110*/  IMAD.SHL.U32 R7, R3, 0x40, RZ ;  /* 0x0000004003077824 */ /* 0x008fe400078e00ff */
[----:B------:R-:W-:-:S07]  /*f120*/  IMAD.MOV.U32 R3, RZ, RZ, R8 ;  /* 0x000000ffff037224 */ /* 0x000fce00078e0008 */
.L_x_306:
[----:B------:R-:W0:Y:S01]  /*f130*/  S2R R5, SR_CgaCtaId ;  /* 0x0000000000057919 */ /* 0x000e220000008800 */
[----:B------:R-:W-:-:S04]  /*f140*/  MOV R4, 0x400 ;  /* 0x0000040000047802 */ /* 0x000fc80000000f00 */
[----:B0-----:R-:W-:Y:S02]  /*f150*/  LEA R10, R5, R4, 0x18 ;  /* 0x00000004050a7211 */ /* 0x001fe400078ec0ff */
[----:B------:R-:W-:Y:S01]  /*f160*/  SHF.L.U32 R4, R2, 0x1f, RZ ;  /* 0x0000001f02047819 */ /* 0x000fe200000006ff */
[----:B------:R-:W0:Y:S02]  /*f170*/  @!P3 LDC R5, c[0x0][0x500] ;  /* 0x00014000ff05bb82 */ /* 0x000e240000000800 */
[----:B------:R-:W-:-:S04]  /*f180*/  IMAD R11, R3, 0x8, R10 ;  /* 0x00000008030b7824 */ /* 0x000fc800078e020a */
[----:B------:R-:W1:Y:S02]  /*f190*/  SYNCS.PHASECHK.TRANS64.TRYWAIT P1, [R11+URZ+0x58], R4 ;  /* 0x000058040b0075a7 */ /* 0x000e64000802017f */
[----:B-1----:R-:W-:Y:S05]  /*f1a0*/  @!P1 BRA `(.L_x_303) ;  /* 0x0000001000e49947 */ /* 0x002fea0003800000 */
.L_x_332:
[----:B------:R-:W-:Y:S01]  /*f1b0*/  UPRMT UR4, UR27, 0x9910, URZ ;  /* 0x000099101b047896 */ /* 0x000fe2000800003f */
[----:B0-----:R0:W-:Y:S03]  /*f1c0*/  @!P3 SYNCS.ARRIVE.TRANS64 RZ, [R11+URZ], R5 ;  /* 0x000000050bffb9a7 */ /* 0x0011e6000800003f */
[----:B------:R-:W-:-:S06]  /*f1d0*/  UISETP.NE.AND UP0, UPT, UR4, 0x2, UPT ;  /* 0x000000020400788c */ /* 0x000fcc000bf05270 */
[----:B------:R-:W-:-:S13]  /*f1e0*/  PLOP3.LUT P1, PT, PT, PT, UP0, 0x80, 0x0 ;  /* 0x000000000000781c */ /* 0x000fda0003f2f008 */
[----:B0-----:R-:W-:Y:S05]  /*f1f0*/  @P1 BRA `(.L_x_304) ;  /* 0x0000000000041947 */ /* 0x001fea0003800000 */
[----:B------:R-:W-:Y:S01]  /*f200*/  BPT.TRAP 0x1 ;  /* 0x000000040000795c */ /* 0x000fe20000300000 */
.L_x_304:
[----:B------:R-:W-:Y:S05]  /*f210*/  @P0 BRA `(.L_x_305) ;  /* 0x0000000000040947 */ /* 0x000fea0003800000 */
[----:B------:R-:W-:Y:S01]  /*f220*/  BPT.TRAP 0x1 ;  /* 0x000000040000795c */ /* 0x000fe20000300000 */
.L_x_305:
[----:B------:R-:W2:Y:S01]  /*f230*/  LDL R5, [R1+0x78] ;  /* 0x0000780001057983 */ /* 0x000ea20000100800 */
[--C-:B-1----:R-:W-:Y:S01]  /*f240*/  IMAD R4, R3, 0x1000, R10.reuse ;  /* 0x0000100003047824 */ /* 0x102fe200078e020a */
[----:B------:R-:W-:Y:S01]  /*f250*/  R2UR UR9, R11 ;  /* 0x000000000b0972ca */ /* 0x000fe200000e0000 */
[----:B------:R-:W-:Y:S01]  /*f260*/  IMAD R10, R3, 0x4000, R10 ;  /* 0x00004000030a7824 */ /* 0x000fe200078e020a */
[----:B------:R-:W-:Y:S01]  /*f270*/  UIADD3 UR4, UP0, UR24, 0xf0, URZ ;  /* 0x000000f018047890 */ /* 0x000fe2000ff1e03f */
[----:B------:R-:W-:Y:S01]  /*f280*/  VIADD R13, R13, 0xffffffff ;  /* 0xffffffff0d0d7836 */ /* 0x000fe20000000000 */
[----:B------:R-:W-:Y:S01]  /*f290*/  R2UR UR5, R4 ;  /* 0x00000000040572ca */ /* 0x000fe200000e0000 */
[----:B------:R-:W-:Y:S01]  /*f2a0*/  UIADD3 UR28, UP1, UR24, 0x1f0, URZ ;  /* 0x000001f0181c7890 */ /* 0x000fe2000ff3e03f */
[----:B------:R-:W-:Y:S01]  /*f2b0*/  R2UR UR8, R10 ;  /* 0x000000000a0872ca */ /* 0x000fe200000e0000 */
[----:B------:R-:W-:Y:S01]  /*f2c0*/  VIADD R3, R3, 0x1 ;  /* 0x0000000103037836 */ /* 0x000fe20000000000 */
[----:B------:R-:W-:Y:S01]  /*f2d0*/  R2UR UR11, R7 ;  /* 0x00000000070b72ca */ /* 0x000fe200000e0000 */
[----:B------:R-:W-:Y:S01]  /*f2e0*/  UIADD3.X UR29, URZ, UR25, URZ, UP1, !UPT ;  /* 0x000000193f1d7290 */ /* 0x000fe20008ffe43f */
[----:B------:R-:W-:Y:S01]  /*f2f0*/  R2UR UR10, R12 ;  /* 0x000000000c0a72ca */ /* 0x000fe200000e0000 */
[----:B------:R-:W-:Y:S01]  /*f300*/  UMOV UR6, 0x0 ;  /* 0x0000000000067882 */ /* 0x000fe20000000000 */
[----:B------:R-:W-:Y:S01]  /*f310*/  R2UR UR23, R6 ;  /* 0x00000000061772ca */ /* 0x000fe200000e0000 */
[----:B------:R-:W-:Y:S01]  /*f320*/  UMOV UR7, 0x10000000 ;  /* 0x1000000000077882 */ /* 0x000fe20000000000 */
[----:B------:R-:W-:Y:S01]  /*f330*/  ISETP.GT.AND P4, PT, R13, 0x1, PT ;  /* 0x000000010d00780c */ /* 0x000fe20003f84270 */
[----:B------:R-:W-:Y:S01]  /*f340*/  VIADD R12, R12, 0x40 ;  /* 0x000000400c0c7836 */ /* 0x000fe20000000000 */
[----:B------:R-:W-:Y:S01]  /*f350*/  ISETP.NE.AND P1, PT, R3, 0xb, PT ;  /* 0x0000000b0300780c */ /* 0x000fe20003f25270 */
[----:B------:R-:W-:-:S02]  /*f360*/  UIADD3 UR16, UR5, 0x180, URZ ;  /* 0x0000018005107890 */ /* 0x000fc4000fffe03f */
[----:B------:R-:W-:Y:S01]  /*f370*/  UIADD3.X UR5, URZ, UR25, URZ, UP0, !UPT ;  /* 0x000000193f057290 */ /* 0x000fe200087fe43f */
[----:B------:R-:W-:Y:S01]  /*f380*/  SEL R3, R3, RZ, P1 ;  /* 0x000000ff03037207 */ /* 0x000fe20000800000 */
[----:B------:R-:W-:-:S03]  /*f390*/  UIADD3 UR17, UR8, 0xb180, URZ ;  /* 0x0000b18008117890 */ /* 0x000fc6000fffe03f */
[----:B------:R-:W-:Y:S01]  /*f3a0*/  UMOV UR8, UR16 ;  /* 0x0000001000087c82 */ /* 0x000fe20008000000 */
[----:B--2---:R-:W-:Y:S02]  /*f3b0*/  R2UR UR12, R5 ;  /* 0x00000000050c72ca */ /* 0x004fe400000e0000 */
[----:B------:R-:W-:-:S04]  /*f3c0*/  SEL R5, RZ, 0x1, P1 ;  /* 0x00000001ff057807 */ /* 0x000fc80000800000 */
[----:B------:R-:W-:-:S07]  /*f3d0*/  LOP3.LUT R2, R2, R5, RZ, 0x3c, !PT ;  /* 0x0000000502027212 */ /* 0x000fce00078e3cff */
[----:B------:R0:W-:Y:S02]  /*f3e0*/  UTMALDG.3D [UR8], [UR4], desc[UR6] ;  /* 0x00000608040075b4 */ /* 0x0001e40008011000 */
[----:B0-----:R-:W-:Y:S01]  /*f3f0*/  UMOV UR8, UR17 ;  /* 0x0000001100087c82 */ /* 0x001fe20008000000 */
[----:B------:R-:W-:Y:S02]  /*f400*/  UMOV UR11, UR23 ;  /* 0x00000017000b7c82 */ /* 0x000fe40008000000 */
[----:B------:R0:W-:Y:S02]  /*f410*/  UTMALDG.3D [UR8], [UR28], desc[UR6] ;  /* 0x000006081c0075b4 */ /* 0x0001e40008011000 */
[----:B0-----:R-:W-:Y:S05]  /*f420*/  @P4 BRA `(.L_x_306) ;  /* 0xfffffffc00404947 */ /* 0x001fea000383ffff */
.L_x_302:
[----:B------:R-:W-:Y:S05]  /*f430*/  BSYNC B1 ;  /* 0x0000000000017941 */ /* 0x000fea0003800000 */
.L_x_301:
[----:B------:R-:W2:Y:S01]  /*f440*/  LDL.LU R15, [R1+0x7c] ;  /* 0x00007c00010f7983 */ /* 0x000ea20000300800 */
[----:B------:R-:W-:Y:S01]  /*f450*/  LOP3.LUT P5, RZ, R9, 0xff, RZ, 0xc0, !PT ;  /* 0x000000ff09ff7812 */ /* 0x000fe200078ac0ff */
[----:B------:R-:W-:Y:S01]  /*f460*/  VIADD R8, R8, UR14 ;  /* 0x0000000e08087c36 */ /* 0x000fe20008000000 */
[----:B------:R-:W-:Y:S01]  /*f470*/  UISETP.GE.U32.AND UP0, UPT, UR14, 0xb, UPT ;  /* 0x0000000b0e00788c */ /* 0x000fe2000bf06070 */
[----:B------:R-:W3:Y:S01]  /*f480*/  LDL.LU R14, [R1+0x80] ;  /* 0x00008000010e7983 */ /* 0x000ee20000300800 */
[----:B------:R-:W-:Y:S01]  /*f490*/  IMAD.U32 R5, RZ, RZ, UR14 ;  /* 0x0000000eff057e24 */ /* 0x000fe2000f8e00ff */
[----:B------:R-:W-:Y:S01]  /*f4a0*/  ULDC.64 UR4, c[0x0][0x650] ;  /* 0x0001940000047ab9 */ /* 0x000fe20000000a00 */
[----:B------:R-:W-:Y:S01]  /*f4b0*/  ISETP.GT.U32.AND P1, PT, R8, 0xa, PT ;  /* 0x0000000a0800780c */ /* 0x000fe20003f24070 */
[----:B------:R-:W-:Y:S01]  /*f4c0*/  BSSY B1, `(.L_x_307) ;  /* 0x0000072000017945 */ /* 0x000fe20003800000 */
[----:B------:R-:W-:Y:S02]  /*f4d0*/  PLOP3.LUT P4, PT, PT, PT, UP0, 0x80, 0x0 ;  /* 0x000000000000781c */ /* 0x000fe40003f8f008 */
[----:B------:R-:W-:-:S02]  /*f4e0*/  ISETP.LT.U32.AND P1, PT, R5, 0xb, P1 ;  /* 0x0000000b0500780c */ /* 0x000fc40000f21070 */
[----:B------:R-:W-:Y:S01]  /*f4f0*/  PRMT R9, RZ, 0x7610, R9 ;  /* 0x00007610ff097816 */ /* 0x000fe20000000009 */
[----:B------:R-:W0:Y:S01]  /*f500*/  @P5 S2R R3, SR_CgaCtaId ;  /* 0x0000000000035919 */ /* 0x000e220000008800 */
[----:B------:R-:W-:-:S04]  /*f510*/  @P5 MOV R2, 0x400 ;  /* 0x0000040000025802 */ /* 0x000fc80000000f00 */
[----:B0-----:R-:W-:Y:S01]  /*f520*/  @P5 LEA R4, R3, R2, 0x18 ;  /* 0x0000000203045211 */ /* 0x001fe200078ec0ff */
[----:B------:R-:W-:-:S03]  /*f530*/  IMAD.WIDE.U32 R2, R8, -0x45d1745d, RZ ;  /* 0xba2e8ba308027825 */ /* 0x000fc600078e00ff */
[----:B------:R0:W-:Y:S02]  /*f540*/  @P5 SYNCS.ARRIVE.TRANS64.A1T0 RZ, [R4+URZ+0xe8], RZ ;  /* 0x0000e8ff04ff59a7 */ /* 0x0001e4000810003f */
[----:B------:R-:W-:Y:S02]  /*f550*/  SHF.R.U32.HI R5, RZ, 0x3, R3 ;  /* 0x00000003ff057819 */ /* 0x000fe40000011603 */
[----:B------:R-:W-:Y:S02]  /*f560*/  SEL R3, RZ, 0x1, !P1 ;  /* 0x00000001ff037807 */ /* 0x000fe40004800000 */
[----:B------:R-:W-:Y:S01]  /*f570*/  PRMT R2, RZ, 0x7610, R2 ;  /* 0x00007610ff027816 */ /* 0x000fe20000000002 */
[----:B------:R-:W-:Y:S01]  /*f580*/  IMAD R8, R5, -0xb, R8 ;  /* 0xfffffff505087824 */ /* 0x000fe200078e0208 */
[----:B------:R-:W-:Y:S01]  /*f590*/  LOP3.LUT R0, R0, R3, RZ, 0x3c, !PT ;  /* 0x0000000300007212 */ /* 0x000fe200078e3cff */
[----:B0-----:R-:W-:Y:S02]  /*f5a0*/  IMAD.MOV.U32 R4, RZ, RZ, -0x1 ;  /* 0xffffffffff047424 */ /* 0x001fe400078e00ff */
[----:B------:R-:W-:Y:S01]  /*f5b0*/  IMAD.MOV.U32 R3, RZ, RZ, -0x1 ;  /* 0xffffffffff037424 */ /* 0x000fe200078e00ff */
[----:B------:R-:W-:Y:S01]  /*f5c0*/  @P4 LOP3.LUT R0, R0, 0x1, R5, 0x78, !PT ;  /* 0x0000000100004812 */ /* 0x000fe200078e7805 */
[----:B------:R-:W-:Y:S01]  /*f5d0*/  IMAD.MOV.U32 R5, RZ, RZ, -0x1 ;  /* 0xffffffffff057424 */ /* 0x000fe200078e00ff */
[----:B---3--:R-:W-:-:S04]  /*f5e0*/  IADD3 R14, P5, R14, UR20, RZ ;  /* 0x000000140e0e7c10 */ /* 0x008fc8000ffbe0ff */
[----:B--2---:R-:W-:Y:S01]  /*f5f0*/  IADD3.X R15, R15, UR15, RZ, P5, !PT ;  /* 0x0000000f0f0f7c10 */ /* 0x004fe2000affe4ff */
[----:B------:R0:W-:Y:S01]  /*f600*/  STL [R1+0x80], R14 ;  /* 0x0000800e01007387 */ /* 0x0001e20000100800 */
[----:B------:R-:W-:-:S03]  /*f610*/  ISETP.GE.U32.AND P1, PT, R14, UR4, PT ;  /* 0x000000040e007c0c */ /* 0x000fc6000bf26070 */
[----:B------:R0:W-:Y:S01]  /*f620*/  STL [R1+0x7c], R15 ;  /* 0x00007c0f01007387 */ /* 0x0001e20000100800 */
[----:B------:R-:W-:-:S03]  /*f630*/  ISETP.GE.U32.AND.EX P1, PT, R15, UR5, PT, P1 ;  /* 0x000000050f007c0c */ /* 0x000fc6000bf26110 */
[----:B------:R0:W-:Y:S04]  /*f640*/  STL [R1+0x84], R5 ;  /* 0x0000840501007387 */ /* 0x0001e80000100800 */
[----:B------:R0:W-:Y:S04]  /*f650*/  STL [R1+0x88], R4 ;  /* 0x0000880401007387 */ /* 0x0001e80000100800 */
[----:B------:R0:W-:Y:S02]  /*f660*/  STL [R1+0x78], R3 ;  /* 0x0000780301007387 */ /* 0x0001e40000100800 */
[----:B------:R-:W-:Y:S05]  /*f670*/  @P1 BRA `(.L_x_308) ;  /* 0x0000000400581947 */ /* 0x000fea0003800000 */
[----:B------:R-:W-:Y:S01]  /*f680*/  ULDC.64 UR4, c[0x0][0x628] ;  /* 0x00018a0000047ab9 */ /* 0x000fe20000000a00 */
[----:B------:R-:W1:Y:S01]  /*f690*/  S2R R12, SR_CTAID.X ;  /* 0x00000000000c7919 */ /* 0x000e620000002500 */
[----:B------:R-:W-:Y:S01]  /*f6a0*/  ISETP.NE.U32.AND P1, PT, RZ, UR4, PT ;  /* 0x00000004ff007c0c */ /* 0x000fe2000bf25070 */
[----:B------:R-:W-:Y:S01]  /*f6b0*/  ULDC UR7, c[0x0][0x630] ;  /* 0x00018c0000077ab9 */ /* 0x000fe20000000800 */
[----:B------:R-:W-:Y:S01]  /*f6c0*/  IMAD.MOV.U32 R2, RZ, RZ, R14 ;  /* 0x000000ffff027224 */ /* 0x000fe200078e000e */
[----:B------:R-:W2:Y:S01]  /*f6d0*/  S2R R10, SR_CTAID.Y ;  /* 0x00000000000a7919 */ /* 0x000ea20000002600 */
[----:B------:R-:W-:Y:S01]  /*f6e0*/  ISETP.NE.AND.EX P1, PT, RZ, UR5, PT, P1 ;  /* 0x00000005ff007c0c */ /* 0x000fe2000bf25310 */
[----:B0-----:R-:W-:-:S12]  /*f6f0*/  IMAD.MOV.U32 R3, RZ, RZ, R15 ;  /* 0x000000ffff037224 */ /* 0x001fd800078e000f */
[----:B------:R-:W-:Y:S05]  /*f700*/  @!P1 BRA `(.L_x_309) ;  /* 0x0000000000289947 */ /* 0x000fea0003800000 */
[----:B------:R-:W-:Y:S02]  /*f710*/  ULDC UR6, c[0x0][0x634] ;  /* 0x00018d0000067ab9 */ /* 0x000fe40000000800 */
[----:B------:R-:W-:-:S05]  /*f720*/  IADD3 R7, P1, R14, UR6, RZ ;  /* 0x000000060e077c10 */ /* 0x000fca000ff3e0ff */
[----:B------:R-:W-:-:S04]  /*f730*/  IMAD.X R11, RZ, RZ, R15, P1 ;  /* 0x000000ffff0b7224 */ /* 0x000fc800008e060f */
[----:B------:R-:W-:-:S04]  /*f740*/  IMAD.WIDE.U32 R4, R11, UR4, RZ ;  /* 0x000000040b047c25 */ /* 0x000fc8000f8e00ff */
[----:B------:R-:W-:-:S04]  /*f750*/  IMAD.WIDE.U32 R4, P1, R7, UR5, R4 ;  /* 0x0000000507047c25 */ /* 0x000fc8000f820004 */
[----:B------:R-:W-:-:S04]  /*f760*/  IMAD.WIDE.U32 R6, R7, UR4, RZ ;  /* 0x0000000407067c25 */ /* 0x000fc8000f8e00ff */
[----:B------:R-:W-:Y:S01]  /*f770*/  IMAD.X R3, RZ, RZ, RZ, P1 ;  /* 0x000000ffff037224 */ /* 0x000fe200008e06ff */
[----:B------:R-:W-:Y:S01]  /*f780*/  IADD3 RZ, P1, R7, R4, RZ ;  /* 0x0000000407ff7210 */ /* 0x000fe20007f3e0ff */
[----:B------:R-:W-:-:S04]  /*f790*/  IMAD.MOV.U32 R2, RZ, RZ, R5 ;  /* 0x000000ffff027224 */ /* 0x000fc800078e0005 */
[----:B------:R-:W-:-:S08]  /*f7a0*/  IMAD.WIDE.U32.X R2, R11, UR5, R2, P1 ;  /* 0x000000050b027c25 */ /* 0x000fd000088e0402 */
.L_x_309:
[--C-:B------:R-:W-:Y:S01]  /*f7b0*/  SHF.R.U64 R11, R2, UR7, R3.reuse ;  /* 0x00000007020b7c19 */ /* 0x100fe20008001203 */
[----:B------:R-:W-:Y:S01]  /*f7c0*/  ULDC.64 UR4, c[0x0][0x620] ;  /* 0x0001880000047ab9 */ /* 0x000fe20000000a00 */
[----:B------:R-:W-:Y:S01]  /*f7d0*/  SHF.R.U32.HI R2, RZ, UR7, R3 ;  /* 0x00000007ff027c19 */ /* 0x000fe20008011603 */
[----:B------:R-:W-:Y:S01]  /*f7e0*/  IMAD.MOV.U32 R3, RZ, RZ, R15 ;  /* 0x000000ffff037224 */ /* 0x000fe200078e000f */
[----:B------:R-:W-:Y:S01]  /*f7f0*/  IADD3 R5, P1, RZ, -R11, RZ ;  /* 0x8000000bff057210 */ /* 0x000fe20007f3e0ff */
[----:B------:R-:W0:Y:S01]  /*f800*/  LDC R7, c[0x0][0x144] ;  /* 0x00005100ff077b82 */ /* 0x000e220000000800 */
[----:B-1----:R-:W-:Y:S01]  /*f810*/  I2FP.F32.U32 R6, R12 ;  /* 0x0000000c00067245 */ /* 0x002fe20000201000 */
[----:B------:R-:W-:Y:S01]  /*f820*/  ULDC.64 UR8, c[0x0][0x640] ;  /* 0x0001900000087ab9 */ /* 0x000fe20000000a00 */
[----:B------:R-:W-:Y:S01]  /*f830*/  ULDC UR6, c[0x0][0x608] ;  /* 0x0001820000067ab9 */ /* 0x000fe20000000800 */
[----:B------:R-:W-:Y:S01]  /*f840*/  IMAD.X R2, RZ, RZ, ~R2, P1 ;  /* 0x000000ffff027224 */ /* 0x000fe200008e0e02 */
[----:B------:R-:W-:-:S03]  /*f850*/  ISETP.NE.U32.AND P1, PT, RZ, UR8, PT ;  /* 0x00000008ff007c0c */ /* 0x000fc6000bf25070 */
[----:B------:R-:W-:Y:S01]  /*f860*/  IMAD R4, R2, UR4, RZ ;  /* 0x0000000402047c24 */ /* 0x000fe2000f8e02ff */
[----:B------:R-:W1:Y:S01]  /*f870*/  LDC R15, c[0x0][0x148] ;  /* 0x00005200ff0f7b82 */ /* 0x000e620000000800 */
[----:B------:R-:W-:Y:S01]  /*f880*/  IMAD.MOV.U32 R2, RZ, RZ, R14 ;  /* 0x000000ffff027224 */ /* 0x000fe200078e000e */
[----:B------:R-:W-:-:S03]  /*f890*/  ISETP.NE.AND.EX P1, PT, RZ, UR9, PT, P1 ;  /* 0x00000009ff007c0c */ /* 0x000fc6000bf25310 */
[----:B------:R-:W-:Y:S01]  /*f8a0*/  IMAD.WIDE.U32 R2, R5, UR4, R2 ;  /* 0x0000000405027c25 */ /* 0x000fe2000f8e0002 */
[----:B------:R-:W-:-:S03]  /*f8b0*/  ULDC UR4, c[0x0][0x150] ;  /* 0x0000540000047ab9 */ /* 0x000fc60000000800 */
[----:B------:R-:W-:Y:S01]  /*f8c0*/  FMUL R6, R6, UR4 ;  /* 0x0000000406067c20 */ /* 0x000fe20008400000 */
[----:B------:R-:W-:Y:S01]  /*f8d0*/  IMAD R5, R5, UR5, R4 ;  /* 0x0000000505057c24 */ /* 0x000fe2000f8e0204 */
[----:B------:R-:W-:Y:S01]  /*f8e0*/  ULDC UR4, c[0x0][0x618] ;  /* 0x0001860000047ab9 */ /* 0x000fe20000000800 */
[----:B------:R-:W-:Y:S02]  /*f8f0*/  ULDC UR5, c[0x0][0x154] ;  /* 0x0000550000057ab9 */ /* 0x000fe40000000800 */
[----:B------:R-:W-:Y:S01]  /*f900*/  IMAD.IADD R3, R3, 0x1, R5 ;  /* 0x0000000103037824 */ /* 0x000fe200078e0205 */
[----:B------:R-:W3:Y:S04]  /*f910*/  F2I.U32.TRUNC.NTZ R6, R6 ;  /* 0x0000000600067305 */ /* 0x000ee8000020f000 */
[----:B------:R-:W-:-:S02]  /*f920*/  SHF.R.U64 R13, R2, UR4, R3 ;  /* 0x00000004020d7c19 */ /* 0x000fc40008001203 */
[----:B--2---:R-:W-:-:S05]  /*f930*/  I2FP.F32.U32 R2, R10 ;  /* 0x0000000a00027245 */ /* 0x004fca0000201000 */
[----:B------:R-:W-:Y:S01]  /*f940*/  FMUL R4, R2, UR5 ;  /* 0x0000000502047c20 */ /* 0x000fe20008400000 */
[----:B------:R-:W-:Y:S01]  /*f950*/  SHF.R.U32.HI R2, RZ, UR4, R3 ;  /* 0x00000004ff027c19 */ /* 0x000fe20008011603 */
[----:B------:R-:W-:Y:S02]  /*f960*/  ULDC UR4, c[0x0][0x658] ;  /* 0x0001960000047ab9 */ /* 0x000fe40000000800 */
[----:B------:R2:W4:Y:S01]  /*f970*/  F2I.U32.TRUNC.NTZ R18, R4 ;  /* 0x0000000400127305 */ /* 0x000522000020f000 */
[----:B------:R-:W-:Y:S01]  /*f980*/  SHF.R.U64 R16, R13, UR6, R2 ;  /* 0x000000060d107c19 */ /* 0x000fe20008001202 */
[----:B---3--:R-:W-:Y:S01]  /*f990*/  IMAD.MOV R6, RZ, RZ, -R6 ;  /* 0x000000ffff067224 */ /* 0x008fe200078e0a06 */
[----:B------:R-:W-:-:S03]  /*f9a0*/  SHF.R.U32.HI R3, RZ, UR6, R2 ;  /* 0x00000006ff037c19 */ /* 0x000fc60008011602 */
[----:B0-----:R-:W-:Y:S01]  /*f9b0*/  IMAD R12, R7, R6, R12 ;  /* 0x00000006070c7224 */ /* 0x001fe200078e020c */
[--C-:B------:R-:W-:Y:S02]  /*f9c0*/  SHF.R.U64 R14, R16, UR4, R3.reuse ;  /* 0x00000004100e7c19 */ /* 0x100fe40008001203 */
[----:B------:R-:W-:-:S03]  /*f9d0*/  SHF.R.U32.HI R3, RZ, UR4, R3 ;  /* 0x00000004ff037c19 */ /* 0x000fc60008011603 */
[----:B------:R-:W-:Y:S01]  /*f9e0*/  IMAD.MOV.U32 R2, RZ, RZ, R14 ;  /* 0x000000ffff027224 */ /* 0x000fe200078e000e */
[----:B--2-4-:R-:W-:Y:S06]  /*f9f0*/  @!P1 BRA `(.L_x_310) ;  /* 0x0000000000289947 */ /* 0x014fec0003800000 */
        /* <DEDUP_REMOVED lines=10> */
.L_x_310:
[----:B------:R-:W-:Y:S01]  /*faa0*/  ULDC UR4, c[0x0][0x648] ;  /* 0x0001920000047ab9 */ /* 0x000fe20000000800 */
[----:B------:R-:W-:Y:S01]  /*fab0*/  IMAD.MOV R18, RZ, RZ, -R18 ;  /* 0x000000ffff127224 */ /* 0x000fe200078e0a12 */
[----:B------:R-:W-:Y:S01]  /*fac0*/  SHF.R.U64 R3, R2, UR4, R3 ;  /* 0x0000000402037c19 */ /* 0x000fe20008001203 */
[----:B------:R-:W-:Y:S01]  /*fad0*/  ULDC UR4, c[0x0][0x638] ;  /* 0x00018e0000047ab9 */ /* 0x000fe20000000800 */
[----:B------:R-:W-:Y:S01]  /*fae0*/  LOP3.LUT R2, R16, UR19, RZ, 0xc0, !PT ;  /* 0x0000001310027c12 */ /* 0x000fe2000f8ec0ff */
[----:B-1----:R-:W-:Y:S01]  /*faf0*/  @P2 IMAD R12, R15, R18, R10 ;  /* 0x000000120f0c2224 */ /* 0x002fe200078e020a */
[----:B------:R-:W-:Y:S01]  /*fb00*/  LOP3.LUT R13, R13, UR18, RZ, 0xc0, !PT ;  /* 0x000000120d0d7c12 */ /* 0x000fe2000f8ec0ff */
[----:B------:R-:W-:Y:S01]  /*fb10*/  IMAD.MOV R5, RZ, RZ, -R3 ;  /* 0x000000ffff057224 */ /* 0x000fe200078e0a03 */
[----:B------:R-:W-:Y:S01]  /*fb20*/  ULDC UR5, c[0x0][0x610] ;  /* 0x0001840000057ab9 */ /* 0x000fe20000000800 */
[----:B------:R-:W-:Y:S02]  /*fb30*/  IMAD R3, R3, UR22, R2 ;  /* 0x0000001603037c24 */ /* 0x000fe4000f8e0202 */
[----:B------:R-:W-:Y:S01]  /*fb40*/  IMAD R14, R5, UR4, R14 ;  /* 0x00000004050e7c24 */ /* 0x000fe2000f8e020e */
[----:B------:R-:W-:Y:S01]  /*fb50*/  ULDC UR4, c[0x0][0x600] ;  /* 0x0001800000047ab9 */ /* 0x000fe20000000800 */
[----:B------:R-:W-:-:S02]  /*fb60*/  IMAD R3, R3, UR5, R12 ;  /* 0x0000000503037c24 */ /* 0x000fc4000f8e020c */
[----:B------:R-:W-:Y:S02]  /*fb70*/  IMAD R14, R14, UR4, R13 ;  /* 0x000000040e0e7c24 */ /* 0x000fe4000f8e020d */
[----:B------:R-:W-:-:S03]  /*fb80*/  IMAD.MOV.U32 R2, RZ, RZ, 0x1 ;  /* 0x00000001ff027424 */ /* 0x000fc600078e00ff */
[----:B------:R-:W-:Y:S02]  /*fb90*/  SEL R4, R14, R3, !P2 ;  /* 0x000000030e047207 */ /* 0x000fe40005000000 */
[----:B------:R-:W-:-:S03]  /*fba0*/  SEL R3, R3, R14, !P2 ;  /* 0x0000000e03037207 */ /* 0x000fc60005000000 */
[----:B------:R1:W-:Y:S04]  /*fbb0*/  STL [R1+0x88], R4 ;  /* 0x0000880401007387 */ /* 0x0003e80000100800 */
[----:B------:R1:W-:Y:S04]  /*fbc0*/  STL [R1+0x78], R11 ;  /* 0x0000780b01007387 */ /* 0x0003e80000100800 */
[----:B------:R1:W-:Y:S02]  /*fbd0*/  STL [R1+0x84], R3 ;  /* 0x0000840301007387 */ /* 0x0003e40000100800 */
.L_x_308:
[----:B------:R-:W-:Y:S05]  /*fbe0*/  BSYNC B1 ;  /* 0x0000000000017941 */ /* 0x000fea0003800000 */
.L_x_307:
[----:B------:R-:W-:-:S13]  /*fbf0*/  LOP3.LUT P1, RZ, R2, 0xff, RZ, 0xc0, !PT ;  /* 0x000000ff02ff7812 */ /* 0x000fda000782c0ff */
[----:B------:R-:W-:Y:S05]  /*fc00*/  @P1 BRA `(.L_x_311) ;  /* 0xfffffff4000c1947 */ /* 0x000fea000383ffff */
[----:B------:R-:W-:Y:S05]  /*fc10*/  BSYNC B0 ;  /* 0x0000000000007941 */ /* 0x000fea0003800000 */
.L_x_299:
[----:B------:R-:W-:-:S03]  /*fc20*/  UMOV UR4, 0xffffffff ;  /* 0xffffffff00047882 */ /* 0x000fc60000000000 */
[----:B------:R-:W-:Y:S05]  /*fc30*/  BRA.DIV UR4, `(.L_x_312) ;  /* 0x0000000a04547947 */ /* 0x000fea000b800000 */
[----:B------:R-:W-:-:S13]  /*fc40*/  ELECT P0, URZ, PT ;  /* 0x00000000003f782f */ /* 0x000fda0003800000 */
.L_x_335:
[----:B------:R-:W-:Y:S04]  /*fc50*/  BSSY B0, `(.L_x_313) ;  /* 0x000006b000007945 */ /* 0x000fe80003800000 */
[----:B------:R-:W-:Y:S05]  /*fc60*/  @!P0 BRA `(.L_x_314) ;  /* 0x0000000400a48947 */ /* 0x000fea0003800000 */
[----:B------:R-:W-:-:S04]  /*fc70*/  ULOP3.LUT UR4, UR13, 0x2, URZ, 0xfc, !UPT ;  /* 0x000000020d047892 */ /* 0x000fc8000f8efc3f */
[----:B------:R-:W-:-:S06]  /*fc80*/  UISETP.NE.AND UP0, UPT, UR4, 0x3, UPT ;  /* 0x000000030400788c */ /* 0x000fcc000bf05270 */
[----:B------:R-:W-:-:S13]  /*fc90*/  PLOP3.LUT P0, PT, PT, PT, UP0, 0x80, 0x0 ;  /* 0x000000000000781c */ /* 0x000fda0003f0f008 */
[----:B------:R-:W-:Y:S05]  /*fca0*/  @!P0 BRA `(.L_x_315) ;  /* 0x0000000000048947 */ /* 0x000fea0003800000 */
[----:B------:R-:W-:Y:S01]  /*fcb0*/  BPT.TRAP 0x1 ;  /* 0x000000040000795c */ /* 0x000fe20000300000 */
.L_x_315:
[----:B01----:R-:W0:Y:S01]  /*fcc0*/  S2R R3, SR_CgaCtaId ;  /* 0x0000000000037919 */ /* 0x003e220000008800 */
[----:B------:R-:W-:-:S04]  /*fcd0*/  MOV R2, 0x400 ;  /* 0x0000040000027802 */ /* 0x000fc80000000f00 */
[----:B0-----:R-:W-:Y:S02]  /*fce0*/  LEA R3, R3, R2, 0x18 ;  /* 0x0000000203037211 */ /* 0x001fe400078ec0ff */
[----:B------:R-:W-:-:S03]  /*fcf0*/  SHF.L.U32 R2, R0, 0x1f, RZ ;  /* 0x0000001f00027819 */ /* 0x000fc600000006ff */
[----:B------:R-:W-:-:S04]  /*fd00*/  VIADD R3, R3, 0x58 ;  /* 0x0000005803037836 */ /* 0x000fc80000000000 */
[C---:B------:R-:W-:Y:S02]  /*fd10*/  IMAD R7, R8.reuse, 0x8, R3 ;  /* 0x0000000808077824 */ /* 0x040fe400078e0203 */
[----:B------:R-:W-:Y:S02]  /*fd20*/  VIADD R8, R8, 0x1 ;  /* 0x0000000108087836 */ /* 0x000fe40000000000 */
[----:B------:R-:W0:Y:S03]  /*fd30*/  SYNCS.PHASECHK.TRANS64.TRYWAIT P0, [R7+URZ], R2 ;  /* 0x00000002070075a7 */ /* 0x000e26000800017f */
[----:B------:R-:W-:-:S04]  /*fd40*/  ISETP.NE.AND P1, PT, R8, 0xb, PT ;  /* 0x0000000b0800780c */ /* 0x000fc80003f25270 */
[----:B------:R-:W-:Y:S02]  /*fd50*/  SEL R5, RZ, 0x1, P1 ;  /* 0x00000001ff057807 */ /* 0x000fe40000800000 */
[----:B------:R-:W-:Y:S02]  /*fd60*/  SEL R8, R8, RZ, P1 ;  /* 0x000000ff08087207 */ /* 0x000fe40000800000 */
[----:B------:R-:W-:-:S03]  /*fd70*/  LOP3.LUT R5, R0, R5, RZ, 0x3c, !PT ;  /* 0x0000000500057212 */ /* 0x000fc600078e3cff */
[----:B------:R-:W-:Y:S01]  /*fd80*/  IMAD R9, R8, 0x8, R3 ;  /* 0x0000000808097824 */ /* 0x000fe200078e0203 */
[----:B------:R-:W-:Y:S01]  /*fd90*/  SHF.L.U32 R4, R5, 0x1f, RZ ;  /* 0x0000001f05047819 */ /* 0x000fe200000006ff */
[----:B0-----:R-:W-:Y:S06]  /*fda0*/  @!P0 BRA `(.L_x_316) ;  /* 0x00000008001c8947 */ /* 0x001fec0003800000 */
.L_x_336:
[----:B------:R-:W1:Y:S01]  /*fdb0*/  SYNCS.PHASECHK.TRANS64.TRYWAIT P0, [R9+URZ], R4 ;  /* 0x00000004090075a7 */ /* 0x000e62000800017f */
[----:B------:R-:W-:-:S05]  /*fdc0*/  VIADD R0, R8, 0x1 ;  /* 0x0000000108007836 */ /* 0x000fca0000000000 */
[----:B------:R-:W-:-:S04]  /*fdd0*/  ISETP.NE.AND P1, PT, R0, 0xb, PT ;  /* 0x0000000b0000780c */ /* 0x000fc80003f25270 */
[----:B0-----:R-:W-:Y:S02]  /*fde0*/  SEL R2, RZ, 0x1, P1 ;  /* 0x00000001ff027807 */ /* 0x001fe40000800000 */
[----:B------:R-:W-:Y:S02]  /*fdf0*/  SEL R0, R0, RZ, P1 ;  /* 0x000000ff00007207 */ /* 0x000fe40000800000 */
[----:B------:R-:W-:-:S03]  /*fe00*/  LOP3.LUT R7, R5, R2, RZ, 0x3c, !PT ;  /* 0x0000000205077212 */ /* 0x000fc600078e3cff */
[----:B------:R-:W-:Y:S01]  /*fe10*/  IMAD R6, R0, 0x8, R3 ;  /* 0x0000000800067824 */ /* 0x000fe200078e0203 */
[----:B------:R-:W-:Y:S01]  /*fe20*/  SHF.L.U32 R5, R7, 0x1f, RZ ;  /* 0x0000001f07057819 */ /* 0x000fe200000006ff */
[----:B-1----:R-:W-:Y:S06]  /*fe30*/  @!P0 BRA `(.L_x_317) ;  /* 0x00000008000c8947 */ /* 0x002fec0003800000 */
.L_x_337:
[----:B------:R-:W1:Y:S01]  /*fe40*/  SYNCS.PHASECHK.TRANS64.TRYWAIT P0, [R6+URZ], R5 ;  /* 0x00000005060075a7 */ /* 0x000e62000800017f */
[----:B------:R-:W-:-:S05]  /*fe50*/  VIADD R0, R0, 0x1 ;  /* 0x0000000100007836 */ /* 0x000fca0000000000 */
[----:B------:R-:W-:-:S04]  /*fe60*/  ISETP.NE.AND P1, PT, R0, 0xb, PT ;  /* 0x0000000b0000780c */ /* 0x000fc80003f25270 */
[----:B------:R-:W-:Y:S02]  /*fe70*/  SEL R2, RZ, 0x1, P1 ;  /* 0x00000001ff027807 */ /* 0x000fe40000800000 */
[----:B------:R-:W-:Y:S02]  /*fe80*/  SEL R0, R0, RZ, P1 ;  /* 0x000000ff00007207 */ /* 0x000fe40000800000 */
[----:B------:R-:W-:-:S03]  /*fe90*/  LOP3.LUT R7, R7, R2, RZ, 0x3c, !PT ;  /* 0x0000000207077212 */ /* 0x000fc600078e3cff */
[----:B0-----:R-:W-:Y:S01]  /*fea0*/  IMAD R9, R0, 0x8, R3 ;  /* 0x0000000800097824 */ /* 0x001fe200078e0203 */
[----:B------:R-:W-:Y:S01]  /*feb0*/  SHF.L.U32 R4, R7, 0x1f, RZ ;  /* 0x0000001f07047819 */ /* 0x000fe200000006ff */
[----:B-1----:R-:W-:Y:S06]  /*fec0*/  @!P0 BRA `(.L_x_318) ;  /* 0x0000000400fc8947 */ /* 0x002fec0003800000 */
.L_x_338:
        /* <DEDUP_REMOVED lines=9> */
.L_x_339:
        /* <DEDUP_REMOVED lines=9> */
.L_x_340:
        /* <DEDUP_REMOVED lines=9> */
.L_x_341:
        /* <DEDUP_REMOVED lines=9> */
.L_x_342:
        /* <DEDUP_REMOVED lines=9> */
.L_x_343:
        /* <DEDUP_REMOVED lines=9> */
.L_x_344:
[----:B------:R-:W1:Y:S01]  /*10230*/  SYNCS.PHASECHK.TRANS64.TRYWAIT P0, [R9+URZ], R4 ;  /* 0x00000004090075a7 */ /* 0x000e62000800017f */
[----:B------:R-:W-:-:S05]  /*10240*/  VIADD R0, R0, 0x1 ;  /* 0x0000000100007836 */ /* 0x000fca0000000000 */
[----:B------:R-:W-:-:S04]  /*10250*/  ISETP.NE.AND P1, PT, R0, 0xb, PT ;  /* 0x0000000b0000780c */ /* 0x000fc80003f25270 */
[----:B------:R-:W-:Y:S02]  /*10260*/  SEL R2, RZ, 0x1, P1 ;  /* 0x00000001ff027807 */ /* 0x000fe40000800000 */
[----:B------:R-:W-:Y:S02]  /*10270*/  SEL R0, R0, RZ, P1 ;  /* 0x000000ff00007207 */ /* 0x000fe40000800000 */
[----:B------:R-:W-:Y:S01]  /*10280*/  LOP3.LUT R2, R7, R2, RZ, 0x3c, !PT ;  /* 0x0000000207027212 */ /* 0x000fe200078e3cff */
[----:B-1----:R-:W-:Y:S06]  /*10290*/  @!P0 BRA `(.L_x_325) ;  /* 0x0000000400948947 */ /* 0x002fec0003800000 */
.L_x_345:
[----:B------:R-:W-:Y:S01]  /*102a0*/  IMAD R3, R0, 0x8, R3 ;  /* 0x0000000800037824 */ /* 0x000fe200078e0203 */
[----:B------:R-:W-:-:S07]  /*102b0*/  SHF.L.U32 R0, R2, 0x1f, RZ ;  /* 0x0000001f02007819 */ /* 0x000fce00000006ff */
.L_x_326:
[----:B--2---:R2:W3:Y:S02]  /*102c0*/  SYNCS.PHASECHK.TRANS64.TRYWAIT P0, [R3+URZ], R0 ;  /* 0x00000000030075a7 */ /* 0x0044e4000800017f */
[----:B---3--:R-:W-:Y:S05]  /*102d0*/  @!P0 NANOSLEEP.SYNCS 0x989680 ;  /* 0x009896800000895d */ /* 0x008fea0003900000 */
[----:B------:R-:W3:Y:S02]  /*102e0*/  @!P0 SYNCS.PHASECHK.TRANS64 P0, [R3+URZ], R0 ;  /* 0x00000000030085a7 */ /* 0x000ee4000800007f */
[----:B---3--:R-:W-:Y:S05]  /*102f0*/  @!P0 BRA `(.L_x_326) ;  /* 0xfffffffc00f08947 */ /* 0x008fea000383ffff */
.L_x_314:
[----:B------:R-:W-:Y:S05]  /*10300*/  BSYNC B0 ;  /* 0x0000000000007941 */ /* 0x000fea0003800000 */
.L_x_313:
[----:B------:R-:W-:Y:S05]  /*10310*/  EXIT ;  /* 0x000000000000794d */ /* 0x000fea0003800000 */
.L_x_16:
[----:B---3--:R-:W-:-:S04]  /*10320*/  IMAD.U32 R3, RZ, RZ, UR17 ;  /* 0x00000011ff037e24 */ /* 0x008fc8000f8e00ff */
[----:B------:R3:W4:Y:S03]  /*10330*/  SYNCS.PHASECHK.TRANS64.TRYWAIT P0, [R3+URZ+-0x8], R0 ;  /* 0xfffff800030075a7 */ /* 0x000726000800017f */
[----:B----4-:R-:W-:Y:S05]  /*10340*/  @!P0 NANOSLEEP.SYNCS 0x989680 ;  /* 0x009896800000895d */ /* 0x010fea0003900000 */
[----:B------:R-:W4:Y:S02]  /*10350*/  @!P0 SYNCS.PHASECHK.TRANS64 P0, [R3+URZ+-0x8], R0 ;  /* 0xfffff800030085a7 */ /* 0x000f24000800007f */
[----:B----4-:R-:W-:Y:S05]  /*10360*/  @!P0 BRA `(.L_x_16) ;  /* 0xfffffffc00ec8947 */ /* 0x010fea000383ffff */
[----:B------:R-:W-:Y:S05]  /*10370*/  BRA `(.L_x_327) ;  /* 0xffffff1000d07947 */ /* 0x000fea000383ffff */
.L_x_21:
[----:B-1----:R-:W-:-:S04]  /*10380*/  IMAD.U32 R3, RZ, RZ, UR6 ;  /* 0x00000006ff037e24 */ /* 0x002fc8000f8e00ff */
[----:B------:R1:W2:Y:S03]  /*10390*/  SYNCS.PHASECHK.TRANS64.TRYWAIT P0, [R3+URZ], R0 ;  /* 0x00000000030075a7 */ /* 0x0002a6000800017f */
[----:B--2---:R-:W-:Y:S05]  /*103a0*/  @!P0 NANOSLEEP.SYNCS 0x989680 ;  /* 0x009896800000895d */ /* 0x004fea0003900000 */
[----:B------:R-:W2:Y:S02]  /*103b0*/  @!P0 SYNCS.PHASECHK.TRANS64 P0, [R3+URZ], R0 ;  /* 0x00000000030085a7 */ /* 0x000ea4000800007f */
[----:B--2---:R-:W-:Y:S05]  /*103c0*/  @!P0 BRA `(.L_x_21) ;  /* 0xfffffffc00ec8947 */ /* 0x004fea000383ffff */
[----:B------:R-:W-:Y:S05]  /*103d0*/  BRA `(.L_x_20) ;  /* 0xffffff1c003c7947 */ /* 0x000fea000383ffff */
.L_x_27:
[----:B-----5:R1:W-:Y:S02]  /*103e0*/  STL [R1+0x9c], R0 ;  /* 0x00009c0001007387 */ /* 0x0203e40000100800 */
[----:B-1----:R-:W-:-:S04]  /*103f0*/  IMAD.U32 R0, RZ, RZ, UR9 ;  /* 0x00000009ff007e24 */ /* 0x002fc8000f8e00ff */
[----:B------:R1:W3:Y:S03]  /*10400*/  SYNCS.PHASECHK.TRANS64.TRYWAIT P0, [R0+URZ], R229 ;  /* 0x000000e5000075a7 */ /* 0x0002e6000800017f */
[----:B---3--:R-:W-:Y:S05]  /*10410*/  @!P0 NANOSLEEP.SYNCS 0x989680 ;  /* 0x009896800000895d */ /* 0x008fea0003900000 */
[----:B------:R1:W3:Y:S02]  /*10420*/  @!P0 SYNCS.PHASECHK.TRANS64 P0, [R0+URZ], R229 ;  /* 0x000000e5000085a7 */ /* 0x0002e4000800007f */
[----:B-1----:R1:W5:Y:S02]  /*10430*/  LDL.LU R0, [R1+0x9c] ;  /* 0x00009c0001007983 */ /* 0x0023640000300800 */
[----:B-1-3--:R-:W-:Y:S05]  /*10440*/  @!P0 BRA `(.L_x_27) ;  /* 0xfffffffc00e48947 */ /* 0x00afea000383ffff */
[----:B------:R-:W-:Y:S05]  /*10450*/  BRA `(.L_x_26) ;  /* 0xffffff2c00a47947 */ /* 0x000fea000383ffff */
.L_x_35:
[----:B---3--:R-:W-:-:S04]  /*10460*/  IMAD.U32 R25, RZ, RZ, UR17 ;  /* 0x00000011ff197e24 */ /* 0x008fc8000f8e00ff */
[----:B------:R3:W4:Y:S03]  /*10470*/  SYNCS.PHASECHK.TRANS64.TRYWAIT P0, [R25+URZ+0x8], R24 ;  /* 0x00000818190075a7 */ /* 0x000726000800017f */
[----:B----4-:R-:W-:Y:S05]  /*10480*/  @!P0 NANOSLEEP.SYNCS 0x989680 ;  /* 0x009896800000895d */ /* 0x010fea0003900000 */
[----:B------:R-:W4:Y:S02]  /*10490*/  @!P0 SYNCS.PHASECHK.TRANS64 P0, [R25+URZ+0x8], R24 ;  /* 0x00000818190085a7 */ /* 0x000f24000800007f */
[----:B----4-:R-:W-:Y:S05]  /*104a0*/  @!P0 BRA `(.L_x_35) ;  /* 0xfffffffc00ec8947 */ /* 0x010fea000383ffff */
[----:B------:R-:W-:Y:S05]  /*104b0*/  BRA `(.L_x_328) ;  /* 0xffffff50007c7947 */ /* 0x000fea000383ffff */
.L_x_300:
[----:B------:R-:W-:Y:S01]  /*104c0*/  BSSY B1, `(.L_x_329) ;  /* 0x0000006000017945 */ /* 0x000fe20003800000 */
[----:B------:R-:W-:-:S07]  /*104d0*/  IMAD.MOV.U32 R2, RZ, RZ, -0x1 ;  /* 0xffffffffff027424 */ /* 0x000fce00078e00ff */
[----:B------:R-:W-:Y:S05]  /*104e0*/  WARPSYNC.COLLECTIVE R2, `(.L_x_330) ;  /* 0x00000000020c7348 */ /* 0x000fea0003c00000 */
[----:B------:R-:W-:Y:S02]  /*104f0*/  ELECT P1, UR62, PT ;  /* 0x00000000003e782f */ /* 0x000fe40003820000 */
[----:B------:R-:W-:Y:S01]  /*10500*/  MOV R2, UR62 ;  /* 0x0000003e00027c02 */ /* 0x000fe20008000f00 */
[----:B------:R-:W-:Y:S10]  /*10510*/  ENDCOLLECTIVE ;  /* 0x000000000000791b */ /* 0x000ff40003800000 */
.L_x_330:
[----:B------:R-:W-:Y:S05]  /*10520*/  BSYNC B1 ;  /* 0x0000000000017941 */ /* 0x000fea0003800000 */
.L_x_329:
[----:B------:R-:W-:Y:S05]  /*10530*/  BRA `(.L_x_331) ;  /* 0xffffffe800cc7947 */ /* 0x000fea000383ffff */
.L_x_303:
[----:B-1----:R1:W2:Y:S02]  /*10540*/  SYNCS.PHASECHK.TRANS64.TRYWAIT P1, [R11+URZ+0x58], R4 ;  /* 0x000058040b0075a7 */ /* 0x0022a4000802017f */
[----:B--2---:R-:W-:Y:S05]  /*10550*/  @!P1 NANOSLEEP.SYNCS 0x989680 ;  /* 0x009896800000995d */ /* 0x004fea0003900000 */
[----:B------:R-:W2:Y:S02]  /*10560*/  @!P1 SYNCS.PHASECHK.TRANS64 P1, [R11+URZ+0x58], R4 ;  /* 0x000058040b0095a7 */ /* 0x000ea4000802007f */
[----:B--2---:R-:W-:Y:S05]  /*10570*/  @!P1 BRA `(.L_x_303) ;  /* 0xfffffffc00f09947 */ /* 0x004fea000383ffff */
[----:B------:R-:W-:Y:S05]  /*10580*/  BRA `(.L_x_332) ;  /* 0xffffffec00087947 */ /* 0x000fea000383ffff */
.L_x_312:
[----:B------:R-:W-:Y:S01]  /*10590*/  BSSY B0, `(.L_x_333) ;  /* 0x0000006000007945 */ /* 0x000fe20003800000 */
[----:B------:R-:W-:-:S07]  /*105a0*/  IMAD.MOV.U32 R2, RZ, RZ, -0x1 ;  /* 0xffffffffff027424 */ /* 0x000fce00078e00ff */
[----:B01----:R-:W-:Y:S05]  /*105b0*/  WARPSYNC.COLLECTIVE R2, `(.L_x_334) ;  /* 0x00000000020c7348 */ /* 0x003fea0003c00000 */
[----:B------:R-:W-:Y:S02]  /*105c0*/  ELECT P1, UR62, PT ;  /* 0x00000000003e782f */ /* 0x000fe40003820000 */
[----:B------:R-:W-:Y:S01]  /*105d0*/  MOV R2, UR62 ;  /* 0x0000003e00027c02 */ /* 0x000fe20008000f00 */
[----:B01----:R-:W-:Y:S10]  /*105e0*/  ENDCOLLECTIVE ;  /* 0x000000000000791b */ /* 0x003ff40003800000 */
.L_x_334:
[----:B------:R-:W-:Y:S05]  /*105f0*/  BSYNC B0 ;  /* 0x0000000000007941 */ /* 0x000fea0003800000 */
.L_x_333:
[----:B------:R-:W-:Y:S01]  /*10600*/  PLOP3.LUT P0, PT, P1, PT, PT, 0x80, 0x0 ;  /* 0x000000000000781c */ /* 0x000fe20000f0f070 */
[----:B------:R-:W-:-:S12]  /*10610*/  BRA `(.L_x_335) ;  /* 0xfffffff4008c7947 */ /* 0x000fd8000383ffff */
.L_x_316:
[----:B0-----:R0:W1:Y:S02]  /*10620*/  SYNCS.PHASECHK.TRANS64.TRYWAIT P0, [R7+URZ], R2 ;  /* 0x00000002070075a7 */ /* 0x001064000800017f */
[----:B-1----:R-:W-:Y:S05]  /*10630*/  @!P0 NANOSLEEP.SYNCS 0x989680 ;  /* 0x009896800000895d */ /* 0x002fea0003900000 */
[----:B------:R-:W1:Y:S02]  /*10640*/  @!P0 SYNCS.PHASECHK.TRANS64 P0, [R7+URZ], R2 ;  /* 0x00000002070085a7 */ /* 0x000e64000800007f */
[----:B-1----:R-:W-:Y:S05]  /*10650*/  @!P0 BRA `(.L_x_316) ;  /* 0xfffffffc00f08947 */ /* 0x002fea000383ffff */
[----:B------:R-:W-:Y:S05]  /*10660*/  BRA `(.L_x_336) ;  /* 0xfffffff400d07947 */ /* 0x000fea000383ffff */
.L_x_317:
[----:B0-----:R0:W1:Y:S02]  /*10670*/  SYNCS.PHASECHK.TRANS64.TRYWAIT P0, [R9+URZ], R4 ;  /* 0x00000004090075a7 */ /* 0x001064000800017f */
[----:B-1----:R-:W-:Y:S05]  /*10680*/  @!P0 NANOSLEEP.SYNCS 0x989680 ;  /* 0x009896800000895d */ /* 0x002fea0003900000 */
[----:B------:R-:W1:Y:S02]  /*10690*/  @!P0 SYNCS.PHASECHK.TRANS64 P0, [R9+URZ], R4 ;  /* 0x00000004090085a7 */ /* 0x000e64000800007f */
[----:B-1----:R-:W-:Y:S05]  /*106a0*/  @!P0 BRA `(.L_x_317) ;  /* 0xfffffffc00f08947 */ /* 0x002fea000383ffff */
[----:B------:R-:W-:Y:S05]  /*106b0*/  BRA `(.L_x_337) ;  /* 0xfffffff400e07947 */ /* 0x000fea000383ffff */
.L_x_318:
[----:B0-----:R0:W1:Y:S02]  /*106c0*/  SYNCS.PHASECHK.TRANS64.TRYWAIT P0, [R6+URZ], R5 ;  /* 0x00000005060075a7 */ /* 0x001064000800017f */
[----:B-1----:R-:W-:Y:S05]  /*106d0*/  @!P0 NANOSLEEP.SYNCS 0x989680 ;  /* 0x009896800000895d */ /* 0x002fea0003900000 */
[----:B------:R-:W1:Y:S02]  /*106e0*/  @!P0 SYNCS.PHASECHK.TRANS64 P0, [R6+URZ], R5 ;  /* 0x00000005060085a7 */ /* 0x000e64000800007f */
[----:B-1----:R-:W-:Y:S05]  /*106f0*/  @!P0 BRA `(.L_x_318) ;  /* 0xfffffffc00f08947 */ /* 0x002fea000383ffff */
[----:B------:R-:W-:Y:S05]  /*10700*/  BRA `(.L_x_338) ;  /* 0xfffffff400f07947 */ /* 0x000fea000383ffff */
.L_x_319:
[----:B0-----:R0:W1:Y:S02]  /*10710*/  SYNCS.PHASECHK.TRANS64.TRYWAIT P0, [R9+URZ], R4 ;  /* 0x00000004090075a7 */ /* 0x001064000800017f */
[----:B-1----:R-:W-:Y:S05]  /*10720*/  @!P0 NANOSLEEP.SYNCS 0x989680 ;  /* 0x009896800000895d */ /* 0x002fea0003900000 */
[----:B------:R-:W1:Y:S02]  /*10730*/  @!P0 SYNCS.PHASECHK.TRANS64 P0, [R9+URZ], R4 ;  /* 0x00000004090085a7 */ /* 0x000e64000800007f */
[----:B-1----:R-:W-:Y:S05]  /*10740*/  @!P0 BRA `(.L_x_319) ;  /* 0xfffffffc00f08947 */ /* 0x002fea000383ffff */
[----:B------:R-:W-:Y:S05]  /*10750*/  BRA `(.L_x_339) ;  /* 0xfffffff800007947 */ /* 0x000fea000383ffff */
.L_x_320:
[----:B0-----:R0:W1:Y:S02]  /*10760*/  SYNCS.PHASECHK.TRANS64.TRYWAIT P0, [R6+URZ], R5 ;  /* 0x00000005060075a7 */ /* 0x001064000800017f */
[----:B-1----:R-:W-:Y:S05]  /*10770*/  @!P0 NANOSLEEP.SYNCS 0x989680 ;  /* 0x009896800000895d */ /* 0x002fea0003900000 */
[----:B------:R-:W1:Y:S02]  /*10780*/  @!P0 SYNCS.PHASECHK.TRANS64 P0, [R6+URZ], R5 ;  /* 0x00000005060085a7 */ /* 0x000e64000800007f */
[----:B-1----:R-:W-:Y:S05]  /*10790*/  @!P0 BRA `(.L_x_320) ;  /* 0xfffffffc00f08947 */ /* 0x002fea000383ffff */
[----:B------:R-:W-:Y:S05]  /*107a0*/  BRA `(.L_x_340) ;  /* 0xfffffff800107947 */ /* 0x000fea000383ffff */
.L_x_321:
[----:B0-----:R0:W1:Y:S02]  /*107b0*/  SYNCS.PHASECHK.TRANS64.TRYWAIT P0, [R9+URZ], R4 ;  /* 0x00000004090075a7 */ /* 0x001064000800017f */
[----:B-1----:R-:W-:Y:S05]  /*107c0*/  @!P0 NANOSLEEP.SYNCS 0x989680 ;  /* 0x009896800000895d */ /* 0x002fea0003900000 */
[----:B------:R-:W1:Y:S02]  /*107d0*/  @!P0 SYNCS.PHASECHK.TRANS64 P0, [R9+URZ], R4 ;  /* 0x00000004090085a7 */ /* 0x000e64000800007f */
[----:B-1----:R-:W-:Y:S05]  /*107e0*/  @!P0 BRA `(.L_x_321) ;  /* 0xfffffffc00f08947 */ /* 0x002fea000383ffff */
[----:B------:R-:W-:Y:S05]  /*107f0*/  BRA `(.L_x_341) ;  /* 0xfffffff800207947 */ /* 0x000fea000383ffff */
.L_x_322:
[----:B0-----:R0:W1:Y:S02]  /*10800*/  SYNCS.PHASECHK.TRANS64.TRYWAIT P0, [R6+URZ], R5 ;  /* 0x00000005060075a7 */ /* 0x001064000800017f */
[----:B-1----:R-:W-:Y:S05]  /*10810*/  @!P0 NANOSLEEP.SYNCS 0x989680 ;  /* 0x009896800000895d */ /* 0x002fea0003900000 */
[----:B------:R-:W1:Y:S02]  /*10820*/  @!P0 SYNCS.PHASECHK.TRANS64 P0, [R6+URZ], R5 ;  /* 0x00000005060085a7 */ /* 0x000e64000800007f */
[----:B-1----:R-:W-:Y:S05]  /*10830*/  @!P0 BRA `(.L_x_322) ;  /* 0xfffffffc00f08947 */ /* 0x002fea000383ffff */
[----:B------:R-:W-:Y:S05]  /*10840*/  BRA `(.L_x_342) ;  /* 0xfffffff800307947 */ /* 0x000fea000383ffff */
.L_x_323:
[----:B0-----:R0:W1:Y:S02]  /*10850*/  SYNCS.PHASECHK.TRANS64.TRYWAIT P0, [R9+URZ], R4 ;  /* 0x00000004090075a7 */ /* 0x001064000800017f */
[----:B-1----:R-:W-:Y:S05]  /*10860*/  @!P0 NANOSLEEP.SYNCS 0x989680 ;  /* 0x009896800000895d */ /* 0x002fea0003900000 */
[----:B------:R-:W1:Y:S02]  /*10870*/  @!P0 SYNCS.PHASECHK.TRANS64 P0, [R9+URZ], R4 ;  /* 0x00000004090085a7 */ /* 0x000e64000800007f */
[----:B-1----:R-:W-:Y:S05]  /*10880*/  @!P0 BRA `(.L_x_323) ;  /* 0xfffffffc00f08947 */ /* 0x002fea000383ffff */
[----:B------:R-:W-:Y:S05]  /*10890*/  BRA `(.L_x_343) ;  /* 0xfffffff800407947 */ /* 0x000fea000383ffff */
.L_x_324:
[----:B0-----:R0:W1:Y:S02]  /*108a0*/  SYNCS.PHASECHK.TRANS64.TRYWAIT P0, [R6+URZ], R5 ;  /* 0x00000005060075a7 */ /* 0x001064000800017f */
[----:B-1----:R-:W-:Y:S05]  /*108b0*/  @!P0 NANOSLEEP.SYNCS 0x989680 ;  /* 0x009896800000895d */ /* 0x002fea0003900000 */
[----:B------:R-:W1:Y:S02]  /*108c0*/  @!P0 SYNCS.PHASECHK.TRANS64 P0, [R6+URZ], R5 ;  /* 0x00000005060085a7 */ /* 0x000e64000800007f */
[----:B-1----:R-:W-:Y:S05]  /*108d0*/  @!P0 BRA `(.L_x_324) ;  /* 0xfffffffc00f08947 */ /* 0x002fea000383ffff */
[----:B------:R-:W-:Y:S05]  /*108e0*/  BRA `(.L_x_344) ;  /* 0xfffffff800507947 */ /* 0x000fea000383ffff */
.L_x_325:
[----:B-1----:R1:W2:Y:S02]  /*108f0*/  SYNCS.PHASECHK.TRANS64.TRYWAIT P0, [R9+URZ], R4 ;  /* 0x00000004090075a7 */ /* 0x0022a4000800017f */
[----:B--2---:R-:W-:Y:S05]  /*10900*/  @!P0 NANOSLEEP.SYNCS 0x989680 ;  /* 0x009896800000895d */ /* 0x004fea0003900000 */
[----:B------:R-:W2:Y:S02]  /*10910*/  @!P0 SYNCS.PHASECHK.TRANS64 P0, [R9+URZ], R4 ;  /* 0x00000004090085a7 */ /* 0x000ea4000800007f */
[----:B--2---:R-:W-:Y:S05]  /*10920*/  @!P0 BRA `(.L_x_325) ;  /* 0xfffffffc00f08947 */ /* 0x004fea000383ffff */
[----:B------:R-:W-:Y:S05]  /*10930*/  BRA `(.L_x_345) ;  /* 0xfffffff800587947 */ /* 0x000fea000383ffff */
.L_x_346:
[----:B------:R-:W-:-:S00]  /*10940*/  BRA `(.L_x_346) ;  /* 0xfffffffc00fc7947 */ /* 0x000fc0000383ffff */
[----:B------:R-:W-:-:S00]  /*10950*/  NOP ;  /* 0x0000000000007918 */ /* 0x000fc00000000000 */
        /* <DEDUP_REMOVED lines=10> */
.L_x_347:


//--------------------- .nv.shared._ZN7cutlass13device_kernelINS_4gemm6kernel13GemmUniversalIN4cute5tupleIJiiiiEEENS1_10collective13CollectiveMmaINS1_37MainloopSm90TmaGmmaWarpSpecializedFP8ILi11ENS5_IJNS4_1CILi1EEESB_SB_EEENS1_32KernelTmaWarpSpecializedPingpongEEENS5_IJNSA_ILi64EEENSA_ILi256EEESF_EEENS_12float_e5m2_tENS5_IJlSB_lEEESI_SJ_NS4_8TiledMMAINS4_8MMA_AtomIJNS4_4SM904GMMA31MMA_64x256x32_F32E5M2E5M2_SS_TNILNSN_7ScaleInE1ELSP_1EEEEEENS4_6LayoutISC_NS5_IJNSA_ILi0EEEST_ST_EEEEENS5_IJNS4_10UnderscoreESW_SW_EEEEENS4_13SM90_TMA_LOADENS4_14ComposedLayoutINS4_7SwizzleILi2ELi4ELi3EEENS4_18smem_ptr_flag_bitsILi8EEENSS_INS5_IJNSA_ILi8EEESF_EEENS5_IJSF_SB_EEEEEEEvNS4_8identityESZ_S19_vS1A_EENS_8epilogue10collective6detail29Sm90TmaWarpSpecializedAdapterINS1D_15DefaultEpilogueISI_SJ_SJ_NS1C_6thread17LinearCombinationISI_Li1EffLNS1H_9ScaleType4KindE0ELNS_15FloatRoundStyleE2ESI_EENS1_15EpilogueDefaultEEEEEvvEEEEvNT_6ParamsE --------------------------
	.section	.nv.shared._ZN7cutlass13device_kernelINS_4gemm6kernel13GemmUniversalIN4cute5tupleIJiiiiEEENS1_10collective13CollectiveMmaINS1_37MainloopSm90TmaGmmaWarpSpecializedFP8ILi11ENS5_IJNS4_1CILi1EEESB_SB_EEENS1_32KernelTmaWarpSpecializedPingpongEEENS5_IJNSA_ILi64EEENSA_ILi256EEESF_EEENS_12float_e5m2_tENS5_IJlSB_lEEESI_SJ_NS4_8TiledMMAINS4_8MMA_AtomIJNS4_4SM904GMMA31MMA_64x256x32_F32E5M2E5M2_SS_TNILNSN_7ScaleInE1ELSP_1EEEEEENS4_6LayoutISC_NS5_IJNSA_ILi0EEEST_ST_EEEEENS5_IJNS4_10UnderscoreESW_SW_EEEEENS4_13SM90_TMA_LOADENS4_14ComposedLayoutINS4_7SwizzleILi2ELi4ELi3EEENS4_18smem_ptr_flag_bitsILi8EEENSS_INS5_IJNSA_ILi8EEESF_EEENS5_IJSF_SB_EEEEEEEvNS4_8identityESZ_S19_vS1A_EENS_8epilogue10collective6detail29Sm90TmaWarpSpecializedAdapterINS1D_15DefaultEpilogueISI_SJ_SJ_NS1C_6thread17LinearCombinationISI_Li1EffLNS1H_9ScaleType4KindE0ELNS_15FloatRoundStyleE2ESI_EENS1_15EpilogueDefaultEEEEEvvEEEEvNT_6ParamsE,"aw",@nobits
	.sectionflags	@""
	.align	16
	.zero		1024


//--------------------- .nv.shared.reserved.0     --------------------------
	.section	.nv.shared.reserved.0,"aw",@nobits
	.weak		__nv_reservedSMEM_offset_0_alias
	.size		__nv_reservedSMEM_offset_0_alias, 0, 0
	.other		__nv_reservedSMEM_offset_0_alias,@"STO_CUDA_RESERVED_SHARED STV_DEFAULT"
__nv_reservedSMEM_offset_0_alias:
	.zero		0


//--------------------- .nv.global                --------------------------
	.section	.nv.global,"aw",@nobits
.nv.global:
	.type		_ZN40_INTERNAL_6fa1ad43_4_k_cu_377cb12b_245014cute1_E,@object
	.size		_ZN40_INTERNAL_6fa1ad43_4_k_cu_377cb12b_245014cute1_E,(_ZN40_INTERNAL_6fa1ad43_4_k_cu_377cb12b_245014cuda3std3__45__cpo6cbeginE - _ZN40_INTERNAL_6fa1ad43_4_k_cu_377cb12b_245014cute1_E)
_ZN40_INTERNAL_6fa1ad43_4_k_cu_377cb12b_245014cute1_E:
	.zero		1
	.type		_ZN40_INTERNAL_6fa1ad43_4_k_cu_377cb12b_245014cuda3std3__45__cpo6cbeginE,@object
	.size		_ZN40_INTERNAL_6fa1ad43_4_k_cu_377cb12b_245014cuda3std3__45__cpo6cbeginE,(_ZN40_INTERNAL_6fa1ad43_4_k_cu_377cb12b_245014cuda3std3__48in_placeE - _ZN40_INTERNAL_6fa1ad43_4_k_cu_377cb12b_245014cuda3std3__45__cpo6cbeginE)
_ZN40_INTERNAL_6fa1ad43_4_k_cu_377cb12b_245014cuda3std3__45__cpo6cbeginE:
	.zero		1
	.type		_ZN40_INTERNAL_6fa1ad43_4_k_cu_377cb12b_245014cuda3std3__48in_placeE,@object
	.size		_ZN40_INTERNAL_6fa1ad43_4_k_cu_377cb12b_245014cuda3std3__48in_placeE,(_ZN40_INTERNAL_6fa1ad43_4_k_cu_377cb12b_245014cuda3std6ranges3__45__cpo9iter_moveE - _ZN40_INTERNAL_6fa1ad43_4_k_cu_377cb12b_245014cuda3std3__48in_placeE)
_ZN40_INTERNAL_6fa1ad43_4_k_cu_377cb12b_245014cuda3std3__48in_placeE:
	.zero		1
	.type		_ZN40_INTERNAL_6fa1ad43_4_k_cu_377cb12b_245014cuda3std6ranges3__45__cpo9iter_moveE,@object
	.size		_ZN40_INTERNAL_6fa1ad43_4_k_cu_377cb12b_245014cuda3std6ranges3__45__cpo9iter_moveE,(_ZN40_INTERNAL_6fa1ad43_4_k_cu_377cb12b_245014cuda3std3__45__cpo5beginE - _ZN40_INTERNAL_6fa1ad43_4_k_cu_377cb12b_245014cuda3std6ranges3__45__cpo9iter_moveE)
_ZN40_INTERNAL_6fa1ad43_4_k_cu_377cb12b_245014cuda3std6ranges3__45__cpo9iter_moveE:
	.zero		1
	.type		_ZN40_INTERNAL_6fa1ad43_4_k_cu_377cb12b_245014cuda3std3__45__cpo5beginE,@object
	.size		_ZN40_INTERNAL_6fa1ad43_4_k_cu_377cb12b_245014cuda3std3__45__cpo5beginE,(_ZN40_INTERNAL_6fa1ad43_4_k_cu_377cb12b_245014cuda3std3__442_GLOBAL__N__6fa1ad43_4_k_cu_377cb12b_245016ignoreE - _ZN40_INTERNAL_6fa1ad43_4_k_cu_377cb12b_245014cuda3std3__45__cpo5beginE)
_ZN40_INTERNAL_6fa1ad43_4_k_cu_377cb12b_245014cuda3std3__45__cpo5beginE:
	.zero		1
	.type		_ZN40_INTERNAL_6fa1ad43_4_k_cu_377cb12b_245014cuda3std3__442_GLOBAL__N__6fa1ad43_4_k_cu_377cb12b_245016ignoreE,@object
	.size		_ZN40_INTERNAL_6fa1ad43_4_k_cu_377cb12b_245014cuda3std3__442_GLOBAL__N__6fa1ad43_4_k_cu_377cb12b_245016ignoreE,(_ZN40_INTERNAL_6fa1ad43_4_k_cu_377cb12b_245014cute7productE - _ZN40_INTERNAL_6fa1ad43_4_k_cu_377cb12b_245014cuda3std3__442_GLOBAL__N__6fa1ad43_4_k_cu_377cb12b_245016ignoreE)
_ZN40_INTERNAL_6fa1ad43_4_k_cu_377cb12b_245014cuda3std3__442_GLOBAL__N__6fa1ad43_4_k_cu_377cb12b_245016ignoreE:
	.zero		1
	.type		_ZN40_INTERNAL_6fa1ad43_4_k_cu_377cb12b_245014cute7productE,@object
	.size		_ZN40_INTERNAL_6fa1ad43_4_k_cu_377cb12b_245014cute7productE,(_ZN40_INTERNAL_6fa1ad43_4_k_cu_377cb12b_245014cuda3std3__45__cpo3endE - _ZN40_INTERNAL_6fa1ad43_4_k_cu_377cb12b_245014cute7productE)
_ZN40_INTERNAL_6fa1ad43_4_k_cu_377cb12b_245014cute7productE:
	.zero		1
	.type		_ZN40_INTERNAL_6fa1ad43_4_k_cu_377cb12b_245014cuda3std3__45__cpo3endE,@object
	.size		_ZN40_INTERNAL_6fa1ad43_4_k_cu_377cb12b_245014cuda3std3__45__cpo3endE,(_ZN40_INTERNAL_6fa1ad43_4_k_cu_377cb12b_245014cuda3std3__419piecewise_constructE - _ZN40_INTERNAL_6fa1ad43_4_k_cu_377cb12b_245014cuda3std3__45__cpo3endE)
_ZN40_INTERNAL_6fa1ad43_4_k_cu_377cb12b_245014cuda3std3__45__cpo3endE:
	.zero		1
	.type		_ZN40_INTERNAL_6fa1ad43_4_k_cu_377cb12b_245014cuda3std3__419piecewise_constructE,@object
	.size		_ZN40_INTERNAL_6fa1ad43_4_k_cu_377cb12b_245014cuda3std3__419piecewise_constructE,(_ZN40_INTERNAL_6fa1ad43_4_k_cu_377cb12b_245014cuda3std3__45__cpo4cendE - _ZN40_INTERNAL_6fa1ad43_4_k_cu_377cb12b_245014cuda3std3__419piecewise_constructE)
_ZN40_INTERNAL_6fa1ad43_4_k_cu_377cb12b_245014cuda3std3__419piecewise_constructE:
	.zero		1
	.type		_ZN40_INTERNAL_6fa1ad43_4_k_cu_377cb12b_245014cuda3std3__45__cpo4cendE,@object
	.size		_ZN40_INTERNAL_6fa1ad43_4_k_cu_377cb12b_245014cuda3std3__45__cpo4cendE,(_ZN40_INTERNAL_6fa1ad43_4_k_cu_377cb12b_245014cuda3std6ranges3__45__cpo4swapE - _ZN40_INTERNAL_6fa1ad43_4_k_cu_377cb12b_245014cuda3std3__45__cpo4cendE)
_ZN40_INTERNAL_6fa1ad43_4_k_cu_377cb12b_245014cuda3std3__45__cpo4cendE:
	.zero		1
	.type		_ZN40_INTERNAL_6fa1ad43_4_k_cu_377cb12b_245014cuda3std6ranges3__45__cpo4swapE,@object
	.size		_ZN40_INTERNAL_6fa1ad43_4_k_cu_377cb12b_245014cuda3std6ranges3__45__cpo4swapE,(.L_7 - _ZN40_INTERNAL_6fa1ad43_4_k_cu_377cb12b_245014cuda3std6ranges3__45__cpo4swapE)
_ZN40_INTERNAL_6fa1ad43_4_k_cu_377cb12b_245014cuda3std6ranges3__45__cpo4swapE:
	.zero		1
.L_7:


//--------------------- .nv.constant0._ZN7cutlass13device_kernelINS_4gemm6kernel13GemmUniversalIN4cute5tupleIJiiiiEEENS1_10collective13CollectiveMmaINS1_37MainloopSm90TmaGmmaWarpSpecializedFP8ILi11ENS5_IJNS4_1CILi1EEESB_SB_EEENS1_32KernelTmaWarpSpecializedPingpongEEENS5_IJNSA_ILi64EEENSA_ILi256EEESF_EEENS_12float_e5m2_tENS5_IJlSB_lEEESI_SJ_NS4_8TiledMMAINS4_8MMA_AtomIJNS4_4SM904GMMA31MMA_64x256x32_F32E5M2E5M2_SS_TNILNSN_7ScaleInE1ELSP_1EEEEEENS4_6LayoutISC_NS5_IJNSA_ILi0EEEST_ST_EEEEENS5_IJNS4_10UnderscoreESW_SW_EEEEENS4_13SM90_TMA_LOADENS4_14ComposedLayoutINS4_7SwizzleILi2ELi4ELi3EEENS4_18smem_ptr_flag_bitsILi8EEENSS_INS5_IJNSA_ILi8EEESF_EEENS5_IJSF_SB_EEEEEEEvNS4_8identityESZ_S19_vS1A_EENS_8epilogue10collective6detail29Sm90TmaWarpSpecializedAdapterINS1D_15DefaultEpilogueISI_SJ_SJ_NS1C_6thread17LinearCombinationISI_Li1EffLNS1H_9ScaleType4KindE0ELNS_15FloatRoundStyleE2ESI_EENS1_15EpilogueDefaultEEEEEvvEEEEvNT_6ParamsE --------------------------
	.section	.nv.constant0._ZN7cutlass13device_kernelINS_4gemm6kernel13GemmUniversalIN4cute5tupleIJiiiiEEENS1_10collective13CollectiveMmaINS1_37MainloopSm90TmaGmmaWarpSpecializedFP8ILi11ENS5_IJNS4_1CILi1EEESB_SB_EEENS1_32KernelTmaWarpSpecializedPingpongEEENS5_IJNSA_ILi64EEENSA_ILi256EEESF_EEENS_12float_e5m2_tENS5_IJlSB_lEEESI_SJ_NS4_8TiledMMAINS4_8MMA_AtomIJNS4_4SM904GMMA31MMA_64x256x32_F32E5M2E5M2_SS_TNILNSN_7ScaleInE1ELSP_1EEEEEENS4_6LayoutISC_NS5_IJNSA_ILi0EEEST_ST_EEEEENS5_IJNS4_10UnderscoreESW_SW_EEEEENS4_13SM90_TMA_LOADENS4_14ComposedLayoutINS4_7SwizzleILi2ELi4ELi3EEENS4_18smem_ptr_flag_bitsILi8EEENSS_INS5_IJNSA_ILi8EEESF_EEENS5_IJSF_SB_EEEEEEEvNS4_8identityESZ_S19_vS1A_EENS_8epilogue10collective6detail29Sm90TmaWarpSpecializedAdapterINS1D_15DefaultEpilogueISI_SJ_SJ_NS1C_6thread17LinearCombinationISI_Li1EffLNS1H_9ScaleType4KindE0ELNS_15FloatRoundStyleE2ESI_EENS1_15EpilogueDefaultEEEEEvvEEEEvNT_6ParamsE,"a",@progbits
	.sectionflags	@""
	.align	4
.nv.constant0._ZN7cutlass13device_kernelINS_4gemm6kernel13GemmUniversalIN4cute5tupleIJiiiiEEENS1_10collective13CollectiveMmaINS1_37MainloopSm90TmaGmmaWarpSpecializedFP8ILi11ENS5_IJNS4_1CILi1EEESB_SB_EEENS1_32KernelTmaWarpSpecializedPingpongEEENS5_IJNSA_ILi64EEENSA_ILi256EEESF_EEENS_12float_e5m2_tENS5_IJlSB_lEEESI_SJ_NS4_8TiledMMAINS4_8MMA_AtomIJNS4_4SM904GMMA31MMA_64x256x32_F32E5M2E5M2_SS_TNILNSN_7ScaleInE1ELSP_1EEEEEENS4_6LayoutISC_NS5_IJNSA_ILi0EEEST_ST_EEEEENS5_IJNS4_10UnderscoreESW_SW_EEEEENS4_13SM90_TMA_LOADENS4_14ComposedLayoutINS4_7SwizzleILi2ELi4ELi3EEENS4_18smem_ptr_flag_bitsILi8EEENSS_INS5_IJNSA_ILi8EEESF_EEENS5_IJSF_SB_EEEEEEEvNS4_8identityESZ_S19_vS1A_EENS_8epilogue10collective6detail29Sm90TmaWarpSpecializedAdapterINS1D_15DefaultEpilogueISI_SJ_SJ_NS1C_6thread17LinearCombinationISI_Li1EffLNS1H_9ScaleType4KindE0ELNS_15FloatRoundStyleE2ESI_EENS1_15EpilogueDefaultEEEEEvvEEEEvNT_6ParamsE:
	.zero		1664


//--------------------- SYMBOLS --------------------------

	.type		.nv.reservedSmem.offset0,@object
	.size		.nv.reservedSmem.offset0,0x4
